	.target	sm_80

	.elftype	@"ET_EXEC"


//--------------------- .note.nv.tkinfo           --------------------------
	.section	.note.nv.tkinfo,"",@"SHT_NOTE"
	.sectionflags	@"SHF_NOTE_NV_TKINFO"
	.tkinfo
        /*0018*/ 	.word	0x00000002
        /*0030*/ 	.string	""
        /*0030*/ 	.string	"ptxas"
        /*0030*/ 	.string	"Cuda compilation tools, release 13.0, V13.0.88"
        /*0030*/ 	.string	"Build cuda_13.0.r13.0/compiler.36424714_0"
        /*0030*/ 	.string	"-v  -suppress-debug-info  -lineinfo  -arch sm_80 "



//--------------------- .note.nv.cuinfo           --------------------------
	.section	.note.nv.cuinfo,"",@"SHT_NOTE"
	.sectionflags	@"SHF_NOTE_NV_CUINFO"
        /*0018*/ 	.short	0x0002
        /*001a*/ 	.short	0x0050
        /*001c*/ 	.short	0x0082
	.zero		2


//--------------------- .nv.info                  --------------------------
	.section	.nv.info,"",@"SHT_CUDA_INFO"
	.align	4


	//----- nvinfo : EIATTR_REGCOUNT
	.align		4
        /*0000*/ 	.byte	0x04, 0x2f
        /*0002*/ 	.short	(.L_1 - .L_0)
	.align		4
.L_0:
        /*0004*/ 	.word	index@(matmul_kernel)
        /*0008*/ 	.word	0x00000080


	//----- nvinfo : EIATTR_FRAME_SIZE
	.align		4
.L_1:
        /*000c*/ 	.byte	0x04, 0x11
        /*000e*/ 	.short	(.L_3 - .L_2)
	.align		4
.L_2:
        /*0010*/ 	.word	index@(matmul_kernel)
        /*0014*/ 	.word	0x00000000


	//----- nvinfo : EIATTR_MIN_STACK_SIZE
	.align		4
.L_3:
        /*0018*/ 	.byte	0x04, 0x12
        /*001a*/ 	.short	(.L_5 - .L_4)
	.align		4
.L_4:
        /*001c*/ 	.word	index@(matmul_kernel)
        /*0020*/ 	.word	0x00000000
.L_5:


//--------------------- .nv.info.matmul_kernel    --------------------------
	.section	.nv.info.matmul_kernel,"",@"SHT_CUDA_INFO"
	.sectionflags	@""
	.align	4


	//----- nvinfo : EIATTR_CUDA_API_VERSION
	.align		4
        /*0000*/ 	.byte	0x04, 0x37
        /*0002*/ 	.short	(.L_7 - .L_6)
.L_6:
        /*0004*/ 	.word	0x00000082


	//----- nvinfo : EIATTR_SW2861232_WAR
	.align		4
.L_7:
        /*0008*/ 	.byte	0x01, 0x35
	.zero		2


	//----- nvinfo : EIATTR_PARAM_CBANK
	.align		4
        /*000c*/ 	.byte	0x04, 0x0a
        /*000e*/ 	.short	(.L_9 - .L_8)
	.align		4
.L_8:
        /*0010*/ 	.word	index@(.nv.constant0.matmul_kernel)
        /*0014*/ 	.short	0x0160
        /*0016*/ 	.short	0x0050


	//----- nvinfo : EIATTR_CBANK_PARAM_SIZE
	.align		4
.L_9:
        /*0018*/ 	.byte	0x03, 0x19
        /*001a*/ 	.short	0x0050


	//----- nvinfo : EIATTR_KPARAM_INFO
	.align		4
        /*001c*/ 	.byte	0x04, 0x17
        /*001e*/ 	.short	(.L_11 - .L_10)
.L_10:
        /*0020*/ 	.word	0x00000000
        /*0024*/ 	.short	0x000d
        /*0026*/ 	.short	0x0048
        /*0028*/ 	.byte	0x00, 0xf4, 0x21, 0x00


	//----- nvinfo : EIATTR_KPARAM_INFO
	.align		4
.L_11:
        /*002c*/ 	.byte	0x04, 0x17
        /*002e*/ 	.short	(.L_13 - .L_12)
.L_12:
        /*0030*/ 	.word	0x00000000
        /*0034*/ 	.short	0x000c
        /*0036*/ 	.short	0x0040
        /*0038*/ 	.byte	0x00, 0xf4, 0x21, 0x00


	//----- nvinfo : EIATTR_KPARAM_INFO
	.align		4
.L_13:
        /*003c*/ 	.byte	0x04, 0x17
        /*003e*/ 	.short	(.L_15 - .L_14)
.L_14:
        /*0040*/ 	.word	0x00000000
        /*0044*/ 	.short	0x000b
        /*0046*/ 	.short	0x0038
        /*0048*/ 	.byte	0x00, 0xf0, 0x11, 0x00


	//----- nvinfo : EIATTR_KPARAM_INFO
	.align		4
.L_15:
        /*004c*/ 	.byte	0x04, 0x17
        /*004e*/ 	.short	(.L_17 - .L_16)
.L_16:
        /*0050*/ 	.word	0x00000000
        /*0054*/ 	.short	0x000a
        /*0056*/ 	.short	0x0034
        /*0058*/ 	.byte	0x00, 0xf0, 0x11, 0x00


	//----- nvinfo : EIATTR_KPARAM_INFO
	.align		4
.L_17:
        /*005c*/ 	.byte	0x04, 0x17
        /*005e*/ 	.short	(.L_19 - .L_18)
.L_18:
        /*0060*/ 	.word	0x00000000
        /*0064*/ 	.short	0x0009
        /*0066*/ 	.short	0x0030
        /*0068*/ 	.byte	0x00, 0xf0, 0x11, 0x00


	//----- nvinfo : EIATTR_KPARAM_INFO
	.align		4
.L_19:
        /*006c*/ 	.byte	0x04, 0x17
        /*006e*/ 	.short	(.L_21 - .L_20)
.L_20:
        /*0070*/ 	.word	0x00000000
        /*0074*/ 	.short	0x0008
        /*0076*/ 	.short	0x002c
        /*0078*/ 	.byte	0x00, 0xf0, 0x11, 0x00


	//----- nvinfo : EIATTR_KPARAM_INFO
	.align		4
.L_21:
        /*007c*/ 	.byte	0x04, 0x17
        /*007e*/ 	.short	(.L_23 - .L_22)
.L_22:
        /*0080*/ 	.word	0x00000000
        /*0084*/ 	.short	0x0007
        /*0086*/ 	.short	0x0028
        /*0088*/ 	.byte	0x00, 0xf0, 0x11, 0x00


	//----- nvinfo : EIATTR_KPARAM_INFO
	.align		4
.L_23:
        /*008c*/ 	.byte	0x04, 0x17
        /*008e*/ 	.short	(.L_25 - .L_24)
.L_24:
        /*0090*/ 	.word	0x00000000
        /*0094*/ 	.short	0x0006
        /*0096*/ 	.short	0x0024
        /*0098*/ 	.byte	0x00, 0xf0, 0x11, 0x00


	//----- nvinfo : EIATTR_KPARAM_INFO
	.align		4
.L_25:
        /*009c*/ 	.byte	0x04, 0x17
        /*009e*/ 	.short	(.L_27 - .L_26)
.L_26:
        /*00a0*/ 	.word	0x00000000
        /*00a4*/ 	.short	0x0005
        /*00a6*/ 	.short	0x0020
        /*00a8*/ 	.byte	0x00, 0xf0, 0x11, 0x00


	//----- nvinfo : EIATTR_KPARAM_INFO
	.align		4
.L_27:
        /*00ac*/ 	.byte	0x04, 0x17
        /*00ae*/ 	.short	(.L_29 - .L_28)
.L_28:
        /*00b0*/ 	.word	0x00000000
        /*00b4*/ 	.short	0x0004
        /*00b6*/ 	.short	0x001c
        /*00b8*/ 	.byte	0x00, 0xf0, 0x11, 0x00


	//----- nvinfo : EIATTR_KPARAM_INFO
	.align		4
.L_29:
        /*00bc*/ 	.byte	0x04, 0x17
        /*00be*/ 	.short	(.L_31 - .L_30)
.L_30:
        /*00c0*/ 	.word	0x00000000
        /*00c4*/ 	.short	0x0003
        /*00c6*/ 	.short	0x0018
        /*00c8*/ 	.byte	0x00, 0xf0, 0x11, 0x00


	//----- nvinfo : EIATTR_KPARAM_INFO
	.align		4
.L_31:
        /*00cc*/ 	.byte	0x04, 0x17
        /*00ce*/ 	.short	(.L_33 - .L_32)
.L_32:
        /*00d0*/ 	.word	0x00000000
        /*00d4*/ 	.short	0x0002
        /*00d6*/ 	.short	0x0010
        /*00d8*/ 	.byte	0x00, 0xf4, 0x21, 0x00


	//----- nvinfo : EIATTR_KPARAM_INFO
	.align		4
.L_33:
        /*00dc*/ 	.byte	0x04, 0x17
        /*00de*/ 	.short	(.L_35 - .L_34)
.L_34:
        /*00e0*/ 	.word	0x00000000
        /*00e4*/ 	.short	0x0001
        /*00e6*/ 	.short	0x0008
        /*00e8*/ 	.byte	0x00, 0xf4, 0x21, 0x00


	//----- nvinfo : EIATTR_KPARAM_INFO
	.align		4
.L_35:
        /*00ec*/ 	.byte	0x04, 0x17
        /*00ee*/ 	.short	(.L_37 - .L_36)
.L_36:
        /*00f0*/ 	.word	0x00000000
        /*00f4*/ 	.short	0x0000
        /*00f6*/ 	.short	0x0000
        /*00f8*/ 	.byte	0x00, 0xf4, 0x21, 0x00


	//----- nvinfo : EIATTR_MAXREG_COUNT
	.align		4
.L_37:
        /*00fc*/ 	.byte	0x03, 0x1b
        /*00fe*/ 	.short	0x0080


	//----- nvinfo : EIATTR_NUM_BARRIERS
	.align		4
        /*0100*/ 	.byte	0x02, 0x4c
        /*0102*/ 	.byte	0x01
	.zero		1


	//----- nvinfo : EIATTR_MERCURY_ISA_VERSION
	.align		4
        /*0104*/ 	.byte	0x03, 0x5f
        /*0106*/ 	.short	0x0000


	//----- nvinfo : EIATTR_EXIT_INSTR_OFFSETS
	.align		4
        /*0108*/ 	.byte	0x04, 0x1c
        /*010a*/ 	.short	(.L_39 - .L_38)


	//   ....[0]....
.L_38:
        /*010c*/ 	.word	0x00004490


	//   ....[1]....
        /*0110*/ 	.word	0x000044c0


	//----- nvinfo : EIATTR_REQNTID
	.align		4
.L_39:
        /*0114*/ 	.byte	0x04, 0x10
        /*0116*/ 	.short	(.L_41 - .L_40)
.L_40:
        /*0118*/ 	.word	0x00000200
        /*011c*/ 	.word	0x00000001
        /*0120*/ 	.word	0x00000001
.L_41:


//--------------------- .nv.callgraph             --------------------------
	.section	.nv.callgraph,"",@"SHT_CUDA_CALLGRAPH"
	.align	4
	.sectionentsize	8
	.align		4
        /*0000*/ 	.word	0x00000000
	.align		4
        /*0004*/ 	.word	0xffffffff
	.align		4
        /*0008*/ 	.word	0x00000000
	.align		4
        /*000c*/ 	.word	0xfffffffe
	.align		4
        /*0010*/ 	.word	0x00000000
	.align		4
        /*0014*/ 	.word	0xfffffffd
	.align		4
        /*0018*/ 	.word	0x00000000
	.align		4
        /*001c*/ 	.word	0xfffffffc


//--------------------- .nv.rel.action            --------------------------
	.section	.nv.rel.action,"",@"SHT_CUDA_RELOCINFO"
	.align	8
	.sectionentsize	8
        /*0000*/ 	.byte	0x73, 0x00, 0x00, 0x00, 0x00, 0x00, 0x00, 0x00, 0x00, 0x00, 0x00, 0x11, 0x25, 0x00, 0x05, 0x36


//--------------------- .nv.constant0.matmul_kernel --------------------------
	.section	.nv.constant0.matmul_kernel,"a",@progbits
	.sectionflags	@""
	.align	4
.nv.constant0.matmul_kernel:
	.zero		432


//--------------------- .text.matmul_kernel       --------------------------
	.section	.text.matmul_kernel,"ax",@progbits
	.sectioninfo	@"SHI_REGISTERS=128"
	.align	128
        .global         matmul_kernel
        .type           matmul_kernel,@function
        .size           matmul_kernel,(.L_x_4 - matmul_kernel)
        .other          matmul_kernel,@"STO_CUDA_ENTRY STV_DEFAULT"
matmul_kernel:
.text.matmul_kernel:
[----:B------:R-:W-:Y:S02]  /*0000*/  IMAD.MOV.U32 R1, RZ, RZ, c[0x0][0x28] ;  /* 0x00000a00ff017624 */ /* 0x000fe400078e00ff */
[----:B------:R-:W-:Y:S01]  /*0010*/  IMAD.MOV.U32 R0, RZ, RZ, c[0x0][0x17c] ;  /* 0x00005f00ff007624 */ /* 0x000fe200078e00ff */
[----:B------:R-:W0:Y:S01]  /*0020*/  S2R R5, SR_CTAID.X ;  /* 0x0000000000057919 */ /* 0x000e220000002500 */
[----:B------:R-:W-:Y:S01]  /*0030*/  IMAD.MOV.U32 R120, RZ, RZ, c[0x0][0x180] ;  /* 0x00006000ff787624 */ /* 0x000fe200078e00ff */
[----:B------:R-:W-:Y:S02]  /*0040*/  ULDC UR4, c[0x0][0x180] ;  /* 0x0000600000047ab9 */ /* 0x000fe40000000800 */
[----:B------:R-:W-:Y:S01]  /*0050*/  IADD3 R0, R0, 0x7f, RZ ;  /* 0x0000007f00007810 */ /* 0x000fe20007ffe0ff */
[----:B------:R-:W1:Y:S01]  /*0060*/  S2R R42, SR_TID.X ;  /* 0x00000000002a7919 */ /* 0x000e620000002100 */
[----:B------:R-:W-:Y:S01]  /*0070*/  IADD3 R120, R120, 0x1f, RZ ;  /* 0x0000001f78787810 */ /* 0x000fe20007ffe0ff */
[----:B------:R-:W-:Y:S01]  /*0080*/  ULDC.64 UR6, c[0x0][0x118] ;  /* 0x0000460000067ab9 */ /* 0x000fe20000000a00 */
[----:B------:R-:W-:-:S04]  /*0090*/  SHF.R.S32.HI R3, RZ, 0x1f, R0 ;  /* 0x0000001fff037819 */ /* 0x000fc80000011400 */
[----:B------:R-:W-:-:S04]  /*00a0*/  LEA.HI R3, R3, R0, RZ, 0x7 ;  /* 0x0000000003037211 */ /* 0x000fc800078f38ff */
[----:B------:R-:W-:-:S05]  /*00b0*/  SHF.R.S32.HI R3, RZ, 0x7, R3 ;  /* 0x00000007ff037819 */ /* 0x000fca0000011403 */
[----:B------:R-:W-:Y:S01]  /*00c0*/  IMAD.SHL.U32 R4, R3, 0x8, RZ ;  /* 0x0000000803047824 */ /* 0x000fe200078e00ff */
[----:B0-----:R-:W-:-:S04]  /*00d0*/  IABS R8, R5 ;  /* 0x0000000500087213 */ /* 0x001fc80000000000 */
[-C--:B------:R-:W-:Y:S02]  /*00e0*/  IABS R7, R4.reuse ;  /* 0x0000000400077213 */ /* 0x080fe40000000000 */
[----:B------:R-:W-:Y:S02]  /*00f0*/  IABS R10, R4 ;  /* 0x00000004000a7213 */ /* 0x000fe40000000000 */
[----:B------:R-:W0:Y:S01]  /*0100*/  I2F.RP R0, R7 ;  /* 0x0000000700007306 */ /* 0x000e220000209400 */
[----:B-1----:R-:W-:-:S04]  /*0110*/  SHF.R.U32.HI R121, RZ, 0x8, R42 ;  /* 0x00000008ff797819 */ /* 0x002fc8000001162a */
[----:B------:R-:W-:-:S04]  /*0120*/  SGXT.U32 R121, R121, 0x1 ;  /* 0x000000017979781a */ /* 0x000fc80000000000 */
[C---:B------:R-:W-:Y:S02]  /*0130*/  LOP3.LUT R23, R121.reuse, 0x2, RZ, 0xfc, !PT ;  /* 0x0000000279177812 */ /* 0x040fe400078efcff */
[C---:B------:R-:W-:Y:S02]  /*0140*/  LOP3.LUT R24, R121.reuse, 0x4, RZ, 0xfc, !PT ;  /* 0x0000000479187812 */ /* 0x040fe400078efcff */
[C---:B------:R-:W-:Y:S02]  /*0150*/  LOP3.LUT R25, R121.reuse, 0x6, RZ, 0xfc, !PT ;  /* 0x0000000679197812 */ /* 0x040fe400078efcff */
[C---:B------:R-:W-:Y:S01]  /*0160*/  LOP3.LUT R26, R121.reuse, 0x8, RZ, 0xfc, !PT ;  /* 0x00000008791a7812 */ /* 0x040fe200078efcff */
[----:B0-----:R-:W0:Y:S01]  /*0170*/  MUFU.RCP R0, R0 ;  /* 0x0000000000007308 */ /* 0x001e220000001000 */
[C---:B------:R-:W-:Y:S02]  /*0180*/  LOP3.LUT R27, R121.reuse, 0xa, RZ, 0xfc, !PT ;  /* 0x0000000a791b7812 */ /* 0x040fe400078efcff */
[----:B------:R-:W-:-:S02]  /*0190*/  LOP3.LUT R28, R121, 0xc, RZ, 0xfc, !PT ;  /* 0x0000000c791c7812 */ /* 0x000fc400078efcff */
[C---:B------:R-:W-:Y:S02]  /*01a0*/  LOP3.LUT R29, R121.reuse, 0xe, RZ, 0xfc, !PT ;  /* 0x0000000e791d7812 */ /* 0x040fe400078efcff */
[C---:B------:R-:W-:Y:S02]  /*01b0*/  LOP3.LUT R30, R121.reuse, 0x10, RZ, 0xfc, !PT ;  /* 0x00000010791e7812 */ /* 0x040fe400078efcff */
[C---:B------:R-:W-:Y:S02]  /*01c0*/  LOP3.LUT R31, R121.reuse, 0x12, RZ, 0xfc, !PT ;  /* 0x00000012791f7812 */ /* 0x040fe400078efcff */
[C---:B------:R-:W-:Y:S02]  /*01d0*/  LOP3.LUT R32, R121.reuse, 0x14, RZ, 0xfc, !PT ;  /* 0x0000001479207812 */ /* 0x040fe400078efcff */
[C---:B------:R-:W-:Y:S02]  /*01e0*/  LOP3.LUT R33, R121.reuse, 0x16, RZ, 0xfc, !PT ;  /* 0x0000001679217812 */ /* 0x040fe400078efcff */
[----:B------:R-:W-:-:S02]  /*01f0*/  LOP3.LUT R38, R121, 0x18, RZ, 0xfc, !PT ;  /* 0x0000001879267812 */ /* 0x000fc400078efcff */
[----:B0-----:R-:W-:Y:S01]  /*0200*/  IADD3 R2, R0, 0xffffffe, RZ ;  /* 0x0ffffffe00027810 */ /* 0x001fe20007ffe0ff */
[----:B------:R-:W-:Y:S01]  /*0210*/  IMAD.MOV R0, RZ, RZ, -R10 ;  /* 0x000000ffff007224 */ /* 0x000fe200078e0a0a */
[C---:B------:R-:W-:Y:S02]  /*0220*/  LOP3.LUT R39, R121.reuse, 0x1a, RZ, 0xfc, !PT ;  /* 0x0000001a79277812 */ /* 0x040fe400078efcff */
[----:B------:R0:W1:Y:S01]  /*0230*/  F2I.FTZ.U32.TRUNC.NTZ R3, R2 ;  /* 0x0000000200037305 */ /* 0x000062000021f000 */
[C---:B------:R-:W-:Y:S02]  /*0240*/  LOP3.LUT R40, R121.reuse, 0x1c, RZ, 0xfc, !PT ;  /* 0x0000001c79287812 */ /* 0x040fe400078efcff */
[----:B------:R-:W-:Y:S01]  /*0250*/  LOP3.LUT R41, R121, 0x1e, RZ, 0xfc, !PT ;  /* 0x0000001e79297812 */ /* 0x000fe200078efcff */
[----:B0-----:R-:W-:Y:S02]  /*0260*/  IMAD.MOV.U32 R2, RZ, RZ, RZ ;  /* 0x000000ffff027224 */ /* 0x001fe400078e00ff */
[----:B-1----:R-:W-:-:S04]  /*0270*/  IMAD.MOV R6, RZ, RZ, -R3 ;  /* 0x000000ffff067224 */ /* 0x002fc800078e0a03 */
[----:B------:R-:W-:Y:S02]  /*0280*/  IMAD R9, R6, R7, RZ ;  /* 0x0000000706097224 */ /* 0x000fe400078e02ff */
[----:B------:R-:W-:Y:S02]  /*0290*/  IMAD.MOV.U32 R6, RZ, RZ, R8 ;  /* 0x000000ffff067224 */ /* 0x000fe400078e0008 */
[----:B------:R-:W-:-:S06]  /*02a0*/  IMAD.HI.U32 R3, R3, R9, R2 ;  /* 0x0000000903037227 */ /* 0x000fcc00078e0002 */
[----:B------:R-:W-:-:S04]  /*02b0*/  IMAD.HI.U32 R3, R3, R6, RZ ;  /* 0x0000000603037227 */ /* 0x000fc800078e00ff */
[----:B------:R-:W-:-:S05]  /*02c0*/  IMAD R0, R3, R0, R6 ;  /* 0x0000000003007224 */ /* 0x000fca00078e0206 */
[----:B------:R-:W-:-:S13]  /*02d0*/  ISETP.GT.U32.AND P1, PT, R7, R0, PT ;  /* 0x000000000700720c */ /* 0x000fda0003f24070 */
[----:B------:R-:W-:Y:S01]  /*02e0*/  @!P1 IMAD.IADD R0, R0, 0x1, -R7 ;  /* 0x0000000100009824 */ /* 0x000fe200078e0a07 */
[----:B------:R-:W-:Y:S02]  /*02f0*/  @!P1 IADD3 R3, R3, 0x1, RZ ;  /* 0x0000000103039810 */ /* 0x000fe40007ffe0ff */
[----:B------:R-:W-:Y:S02]  /*0300*/  ISETP.NE.AND P1, PT, R4, RZ, PT ;  /* 0x000000ff0400720c */ /* 0x000fe40003f25270 */
[----:B------:R-:W-:Y:S02]  /*0310*/  ISETP.GE.U32.AND P0, PT, R0, R7, PT ;  /* 0x000000070000720c */ /* 0x000fe40003f06070 */
[----:B------:R-:W-:-:S04]  /*0320*/  LOP3.LUT R0, R5, R4, RZ, 0x3c, !PT ;  /* 0x0000000405007212 */ /* 0x000fc800078e3cff */
[----:B------:R-:W-:Y:S01]  /*0330*/  ISETP.GE.AND P2, PT, R0, RZ, PT ;  /* 0x000000ff0000720c */ /* 0x000fe20003f46270 */
[----:B------:R-:W-:-:S05]  /*0340*/  IMAD.MOV.U32 R0, RZ, RZ, c[0x0][0x178] ;  /* 0x00005e00ff007624 */ /* 0x000fca00078e00ff */
[----:B------:R-:W-:Y:S02]  /*0350*/  IADD3 R0, R0, 0xff, RZ ;  /* 0x000000ff00007810 */ /* 0x000fe40007ffe0ff */
[----:B------:R-:W-:-:S05]  /*0360*/  @P0 IADD3 R3, R3, 0x1, RZ ;  /* 0x0000000103030810 */ /* 0x000fca0007ffe0ff */
[----:B------:R-:W-:Y:S01]  /*0370*/  IMAD.MOV.U32 R2, RZ, RZ, R3 ;  /* 0x000000ffff027224 */ /* 0x000fe200078e0003 */
[----:B------:R-:W-:-:S03]  /*0380*/  SHF.R.S32.HI R3, RZ, 0x1f, R0 ;  /* 0x0000001fff037819 */ /* 0x000fc60000011400 */
[----:B------:R-:W-:Y:S01]  /*0390*/  @!P2 IMAD.MOV R2, RZ, RZ, -R2 ;  /* 0x000000ffff02a224 */ /* 0x000fe200078e0a02 */
[----:B------:R-:W-:Y:S02]  /*03a0*/  @!P1 LOP3.LUT R2, RZ, R4, RZ, 0x33, !PT ;  /* 0x00000004ff029212 */ /* 0x000fe400078e33ff */
[----:B------:R-:W-:-:S03]  /*03b0*/  LEA.HI R3, R3, R0, RZ, 0x8 ;  /* 0x0000000003037211 */ /* 0x000fc600078f40ff */
[----:B------:R-:W-:Y:S02]  /*03c0*/  IMAD.SHL.U32 R6, R2, 0x8, RZ ;  /* 0x0000000802067824 */ /* 0x000fe400078e00ff */
[----:B------:R-:W-:-:S03]  /*03d0*/  IMAD.MOV R2, RZ, RZ, -R2 ;  /* 0x000000ffff027224 */ /* 0x000fc600078e0a02 */
[----:B------:R-:W-:Y:S01]  /*03e0*/  LEA.HI.SX32 R3, R3, -R6, 0x18 ;  /* 0x8000000603037211 */ /* 0x000fe200078fc2ff */
[----:B------:R-:W-:-:S03]  /*03f0*/  IMAD R4, R4, R2, R5 ;  /* 0x0000000204047224 */ /* 0x000fc600078e0205 */
[----:B------:R-:W-:Y:S02]  /*0400*/  IMNMX R11, R3, 0x8, PT ;  /* 0x00000008030b7817 */ /* 0x000fe40003800200 */
[----:B------:R-:W-:Y:S02]  /*0410*/  IABS R9, R4 ;  /* 0x0000000400097213 */ /* 0x000fe40000000000 */
[----:B------:R-:W-:-:S04]  /*0420*/  IABS R7, R11 ;  /* 0x0000000b00077213 */ /* 0x000fc80000000000 */
[----:B------:R-:W0:Y:S08]  /*0430*/  I2F.RP R0, R7 ;  /* 0x0000000700007306 */ /* 0x000e300000209400 */
[----:B0-----:R-:W0:Y:S02]  /*0440*/  MUFU.RCP R0, R0 ;  /* 0x0000000000007308 */ /* 0x001e240000001000 */
[----:B0-----:R-:W-:-:S06]  /*0450*/  IADD3 R3, R0, 0xffffffe, RZ ;  /* 0x0ffffffe00037810 */ /* 0x001fcc0007ffe0ff */
[----:B------:R-:W0:Y:S02]  /*0460*/  F2I.FTZ.U32.TRUNC.NTZ R3, R3 ;  /* 0x0000000300037305 */ /* 0x000e24000021f000 */
[----:B0-----:R-:W-:-:S04]  /*0470*/  IMAD.MOV R8, RZ, RZ, -R3 ;  /* 0x000000ffff087224 */ /* 0x001fc800078e0a03 */
[----:B------:R-:W-:Y:S01]  /*0480*/  IMAD.MOV.U32 R2, RZ, RZ, R8 ;  /* 0x000000ffff027224 */ /* 0x000fe200078e0008 */
[----:B------:R-:W-:-:S03]  /*0490*/  IABS R8, R11 ;  /* 0x0000000b00087213 */ /* 0x000fc60000000000 */
[----:B------:R-:W-:Y:S02]  /*04a0*/  IMAD R5, R2, R7, RZ ;  /* 0x0000000702057224 */ /* 0x000fe400078e02ff */
[----:B------:R-:W-:Y:S02]  /*04b0*/  IMAD.MOV.U32 R2, RZ, RZ, RZ ;  /* 0x000000ffff027224 */ /* 0x000fe400078e00ff */
[----:B------:R-:W-:Y:S02]  /*04c0*/  IMAD.MOV R0, RZ, RZ, -R8 ;  /* 0x000000ffff007224 */ /* 0x000fe400078e0a08 */
        /* <DEDUP_REMOVED lines=8> */
[----:B------:R-:W-:Y:S02]  /*0550*/  LOP3.LUT R0, R4, R11, RZ, 0x3c, !PT ;  /* 0x0000000b04007212 */ /* 0x000fe400078e3cff */
[----:B------:R-:W-:Y:S02]  /*0560*/  LOP3.LUT R7, R42, 0xff, RZ, 0xc0, !PT ;  /* 0x000000ff2a077812 */ /* 0x000fe400078ec0ff */
[----:B------:R-:W-:-:S07]  /*0570*/  ISETP.GE.AND P2, PT, R0, RZ, PT ;  /* 0x000000ff0000720c */ /* 0x000fce0003f46270 */
[----:B------:R-:W-:Y:S02]  /*0580*/  @P0 IADD3 R2, R2, 0x1, RZ ;  /* 0x0000000102020810 */ /* 0x000fe40007ffe0ff */
[----:B------:R-:W-:-:S04]  /*0590*/  ISETP.GT.AND P0, PT, R120, 0x1f, PT ;  /* 0x0000001f7800780c */ /* 0x000fc80003f04270 */
[----:B------:R-:W-:Y:S01]  /*05a0*/  @!P2 IMAD.MOV R2, RZ, RZ, -R2 ;  /* 0x000000ffff02a224 */ /* 0x000fe200078e0a02 */
[----:B------:R-:W-:-:S05]  /*05b0*/  @!P1 LOP3.LUT R2, RZ, R11, RZ, 0x33, !PT ;  /* 0x0000000bff029212 */ /* 0x000fca00078e33ff */
[----:B------:R-:W-:Y:S02]  /*05c0*/  IMAD.MOV R0, RZ, RZ, -R2 ;  /* 0x000000ffff007224 */ /* 0x000fe400078e0a02 */
[----:B------:R-:W-:Y:S02]  /*05d0*/  IMAD.SHL.U32 R118, R2, 0x80, RZ ;  /* 0x0000008002767824 */ /* 0x000fe400078e00ff */
[----:B------:R-:W-:-:S04]  /*05e0*/  IMAD R0, R11, R0, R4 ;  /* 0x000000000b007224 */ /* 0x000fc800078e0204 */
[----:B------:R-:W-:-:S04]  /*05f0*/  IMAD.IADD R0, R6, 0x1, R0 ;  /* 0x0000000106007824 */ /* 0x000fc800078e0200 */
[----:B------:R-:W-:Y:S01]  /*0600*/  IMAD R124, R0, 0x100, R7 ;  /* 0x00000100007c7824 */ /* 0x000fe200078e0207 */
[----:B------:R-:W-:Y:S05]  /*0610*/  @P0 BRA `(.L_x_0) ;  /* 0x0000012000000947 */ /* 0x000fea0003800000 */
[----:B------:R-:W-:Y:S01]  /*0620*/  IMAD.SHL.U32 R125, R42, 0x8, RZ ;  /* 0x000000082a7d7824 */ /* 0x000fe200078e00ff */
[----:B------:R-:W-:Y:S01]  /*0630*/  CS2R R36, SRZ ;  /* 0x0000000000247805 */ /* 0x000fe2000001ff00 */
        /* <DEDUP_REMOVED lines=15> */
[----:B------:R-:W-:Y:S05]  /*0730*/  BRA `(.L_x_1) ;  /* 0x00001fc000007947 */ /* 0x000fea0003800000 */
.L_x_0:
[----:B------:R-:W-:Y:S01]  /*0740*/  IABS R17, c[0x0][0x17c] ;  /* 0x00005f0000117a13 */ /* 0x000fe20000000000 */
[----:B------:R-:W-:Y:S01]  /*0750*/  IMAD.SHL.U32 R97, R7, 0x2, RZ ;  /* 0x0000000207617824 */ /* 0x000fe200078e00ff */
[----:B------:R-:W-:Y:S01]  /*0760*/  IABS R19, c[0x0][0x178] ;  /* 0x00005e0000137a13 */ /* 0x000fe20000000000 */
[C---:B------:R-:W-:Y:S01]  /*0770*/  IMAD.SHL.U32 R125, R42.reuse, 0x8, RZ ;  /* 0x000000082a7d7824 */ /* 0x040fe200078e00ff */
[----:B------:R-:W0:Y:S01]  /*0780*/  I2F.RP R0, R17 ;  /* 0x0000001100007306 */ /* 0x000e220000209400 */
[----:B------:R-:W-:Y:S01]  /*0790*/  SHF.R.S32.HI R9, RZ, 0x1f, R120 ;  /* 0x0000001fff097819 */ /* 0x000fe20000011478 */
[----:B------:R-:W-:Y:S01]  /*07a0*/  IMAD.MOV.U32 R123, RZ, RZ, c[0x0][0x18c] ;  /* 0x00006300ff7b7624 */ /* 0x000fe200078e00ff */
[C---:B------:R-:W-:Y:S01]  /*07b0*/  LEA.HI R15, R42.reuse, R118, RZ, 0x1b ;  /* 0x000000762a0f7211 */ /* 0x040fe200078fd8ff */
[----:B------:R-:W-:Y:S01]  /*07c0*/  CS2R R36, SRZ ;  /* 0x0000000000247805 */ /* 0x000fe2000001ff00 */
[----:B------:R-:W-:Y:S01]  /*07d0*/  LEA.HI R120, R9, R120, RZ, 0x5 ;  /* 0x0000007809787211 */ /* 0x000fe200078f28ff */
[----:B------:R-:W-:Y:S01]  /*07e0*/  CS2R R34, SRZ ;  /* 0x0000000000227805 */ /* 0x000fe2000001ff00 */
[----:B------:R-:W-:Y:S01]  /*07f0*/  LOP3.LUT P0, RZ, R42, 0x100, RZ, 0xc0, !PT ;  /* 0x000001002aff7812 */ /* 0x000fe2000780c0ff */
[----:B------:R-:W1:Y:S01]  /*0800*/  I2F.RP R6, R19 ;  /* 0x0000001300067306 */ /* 0x000e620000209400 */
[----:B------:R-:W-:Y:S01]  /*0810*/  CS2R R84, SRZ ;  /* 0x0000000000547805 */ /* 0x000fe2000001ff00 */
[----:B------:R-:W-:Y:S01]  /*0820*/  CS2R R86, SRZ ;  /* 0x0000000000567805 */ /* 0x000fe2000001ff00 */
[----:B------:R-:W-:Y:S01]  /*0830*/  CS2R R80, SRZ ;  /* 0x0000000000507805 */ /* 0x000fe2000001ff00 */
[----:B------:R-:W-:Y:S01]  /*0840*/  CS2R R82, SRZ ;  /* 0x0000000000527805 */ /* 0x000fe2000001ff00 */
[----:B------:R-:W-:Y:S01]  /*0850*/  CS2R R76, SRZ ;  /* 0x00000000004c7805 */ /* 0x000fe2000001ff00 */
[----:B------:R-:W-:Y:S01]  /*0860*/  CS2R R78, SRZ ;  /* 0x00000000004e7805 */ /* 0x000fe2000001ff00 */
[----:B------:R-:W-:Y:S01]  /*0870*/  CS2R R72, SRZ ;  /* 0x0000000000487805 */ /* 0x000fe2000001ff00 */
[----:B0-----:R-:W0:Y:S01]  /*0880*/  MUFU.RCP R0, R0 ;  /* 0x0000000000007308 */ /* 0x001e220000001000 */
[----:B------:R-:W-:Y:S01]  /*0890*/  CS2R R74, SRZ ;  /* 0x00000000004a7805 */ /* 0x000fe2000001ff00 */
[----:B------:R-:W-:Y:S01]  /*08a0*/  CS2R R68, SRZ ;  /* 0x0000000000447805 */ /* 0x000fe2000001ff00 */
[----:B------:R-:W-:Y:S01]  /*08b0*/  CS2R R70, SRZ ;  /* 0x0000000000467805 */ /* 0x000fe2000001ff00 */
[----:B------:R-:W-:Y:S01]  /*08c0*/  CS2R R64, SRZ ;  /* 0x0000000000407805 */ /* 0x000fe2000001ff00 */
[----:B------:R-:W-:Y:S01]  /*08d0*/  CS2R R66, SRZ ;  /* 0x0000000000427805 */ /* 0x000fe2000001ff00 */
[----:B------:R-:W-:Y:S01]  /*08e0*/  CS2R R60, SRZ ;  /* 0x00000000003c7805 */ /* 0x000fe2000001ff00 */
[----:B------:R-:W-:Y:S01]  /*08f0*/  CS2R R62, SRZ ;  /* 0x00000000003e7805 */ /* 0x000fe2000001ff00 */
[----:B-1----:R-:W1:Y:S01]  /*0900*/  MUFU.RCP R6, R6 ;  /* 0x0000000600067308 */ /* 0x002e620000001000 */
[----:B------:R-:W-:Y:S01]  /*0910*/  CS2R R56, SRZ ;  /* 0x0000000000387805 */ /* 0x000fe2000001ff00 */
[----:B------:R-:W-:Y:S01]  /*0920*/  CS2R R58, SRZ ;  /* 0x00000000003a7805 */ /* 0x000fe2000001ff00 */
[----:B------:R-:W-:Y:S01]  /*0930*/  IMAD.SHL.U32 R123, R123, 0x20, RZ ;  /* 0x000000207b7b7824 */ /* 0x000fe200078e00ff */
[----:B------:R-:W-:Y:S01]  /*0940*/  SHF.R.S32.HI R120, RZ, 0x5, R120 ;  /* 0x00000005ff787819 */ /* 0x000fe20000011478 */
[----:B------:R-:W-:Y:S01]  /*0950*/  CS2R R52, SRZ ;  /* 0x0000000000347805 */ /* 0x000fe2000001ff00 */
[----:B------:R-:W-:Y:S01]  /*0960*/  CS2R R54, SRZ ;  /* 0x0000000000367805 */ /* 0x000fe2000001ff00 */
[----:B------:R-:W-:Y:S01]  /*0970*/  CS2R R44, SRZ ;  /* 0x00000000002c7805 */ /* 0x000fe2000001ff00 */
[----:B0-----:R-:W-:Y:S01]  /*0980*/  IADD3 R2, R0, 0xffffffe, RZ ;  /* 0x0ffffffe00027810 */ /* 0x001fe20007ffe0ff */
[----:B------:R-:W-:Y:S01]  /*0990*/  CS2R R46, SRZ ;  /* 0x00000000002e7805 */ /* 0x000fe2000001ff00 */
[----:B------:R-:W-:-:S02]  /*09a0*/  IADD3 R0, R15, 0x70, RZ ;  /* 0x000000700f007810 */ /* 0x000fc40007ffe0ff */
[----:B------:R0:W2:Y:S02]  /*09b0*/  F2I.FTZ.U32.TRUNC.NTZ R3, R2 ;  /* 0x0000000200037305 */ /* 0x0000a4000021f000 */
[----:B------:R-:W-:Y:S02]  /*09c0*/  ISETP.GE.AND P4, PT, R0, RZ, PT ;  /* 0x000000ff0000720c */ /* 0x000fe40003f86270 */
[----:B-1----:R-:W-:Y:S02]  /*09d0*/  IADD3 R4, R6, 0xffffffe, RZ ;  /* 0x0ffffffe06047810 */ /* 0x002fe40007ffe0ff */
[----:B------:R-:W-:Y:S02]  /*09e0*/  SHF.R.U32.HI R6, RZ, 0x5, R42 ;  /* 0x00000005ff067819 */ /* 0x000fe4000001162a */
[----:B------:R1:W3:Y:S01]  /*09f0*/  F2I.FTZ.U32.TRUNC.NTZ R5, R4 ;  /* 0x0000000400057305 */ /* 0x0002e2000021f000 */
[----:B0-----:R-:W-:Y:S02]  /*0a00*/  IMAD.MOV.U32 R2, RZ, RZ, RZ ;  /* 0x000000ffff027224 */ /* 0x001fe400078e00ff */
[----:B--2---:R-:W-:Y:S01]  /*0a10*/  IMAD.MOV R8, RZ, RZ, -R3 ;  /* 0x000000ffff087224 */ /* 0x004fe200078e0a03 */
[----:B-1----:R-:W-:-:S03]  /*0a20*/  SEL R4, RZ, 0x210, !P0 ;  /* 0x00000210ff047807 */ /* 0x002fc60004000000 */
[----:B------:R-:W-:Y:S01]  /*0a30*/  IMAD R9, R8, R17, RZ ;  /* 0x0000001108097224 */ /* 0x000fe200078e02ff */
[----:B------:R-:W-:Y:S02]  /*0a40*/  IABS R8, R0 ;  /* 0x0000000000087213 */ /* 0x000fe40000000000 */
[----:B------:R-:W-:Y:S01]  /*0a50*/  LOP3.LUT R97, R4, R97, RZ, 0x3c, !PT ;  /* 0x0000006104617212 */ /* 0x000fe200078e3cff */
[----:B------:R-:W-:Y:S01]  /*0a60*/  IMAD.HI.U32 R2, R3, R9, R2 ;  /* 0x0000000903027227 */ /* 0x000fe200078e0002 */
[----:B------:R-:W-:-:S03]  /*0a70*/  SGXT.U32 R3, R6, 0x4 ;  /* 0x000000040603781a */ /* 0x000fc60000000000 */
[----:B---3--:R-:W-:Y:S01]  /*0a80*/  IMAD.MOV R9, RZ, RZ, -R5 ;  /* 0x000000ffff097224 */ /* 0x008fe200078e0a05 */
[----:B------:R-:W-:Y:S01]  /*0a90*/  LOP3.LUT R18, R118, R3, RZ, 0xfc, !PT ;  /* 0x0000000376127212 */ /* 0x000fe200078efcff */
[----:B------:R-:W-:Y:S02]  /*0aa0*/  IMAD.MOV.U32 R6, RZ, RZ, R8 ;  /* 0x000000ffff067224 */ /* 0x000fe400078e0008 */
[----:B------:R-:W-:Y:S01]  /*0ab0*/  IMAD.MOV.U32 R8, RZ, RZ, R9 ;  /* 0x000000ffff087224 */ /* 0x000fe200078e0009 */
[----:B------:R-:W-:Y:S01]  /*0ac0*/  LOP3.LUT R20, R18, 0x60, RZ, 0xfc, !PT ;  /* 0x0000006012147812 */ /* 0x000fe200078efcff */
[----:B------:R-:W-:Y:S01]  /*0ad0*/  IMAD.HI.U32 R3, R2, R6, RZ ;  /* 0x0000000602037227 */ /* 0x000fe200078e00ff */
[C---:B------:R-:W-:Y:S02]  /*0ae0*/  LOP3.LUT R21, R18.reuse, 0x40, RZ, 0xfc, !PT ;  /* 0x0000004012157812 */ /* 0x040fe400078efcff */
[----:B------:R-:W-:Y:S01]  /*0af0*/  LOP3.LUT R22, R18, 0x20, RZ, 0xfc, !PT ;  /* 0x0000002012167812 */ /* 0x000fe200078efcff */
[----:B------:R-:W-:Y:S01]  /*0b00*/  IMAD R7, R8, R19, RZ ;  /* 0x0000001308077224 */ /* 0x000fe200078e02ff */
[----:B------:R-:W-:Y:S01]  /*0b10*/  IABS R9, R21 ;  /* 0x0000001500097213 */ /* 0x000fe20000000000 */
[----:B------:R-:W-:Y:S01]  /*0b20*/  IMAD.MOV.U32 R4, RZ, RZ, RZ ;  /* 0x000000ffff047224 */ /* 0x000fe200078e00ff */
[----:B------:R-:W-:Y:S01]  /*0b30*/  IABS R13, R22 ;  /* 0x00000016000d7213 */ /* 0x000fe20000000000 */
[----:B------:R-:W-:Y:S01]  /*0b40*/  IMAD.MOV R0, RZ, RZ, -R3 ;  /* 0x000000ffff007224 */ /* 0x000fe200078e0a03 */
[----:B------:R-:W-:Y:S01]  /*0b50*/  IADD3 R3, R15, 0x50, RZ ;  /* 0x000000500f037810 */ /* 0x000fe20007ffe0ff */
[----:B------:R-:W-:Y:S01]  /*0b60*/  IMAD.HI.U32 R10, R5, R7, R4 ;  /* 0x00000007050a7227 */ /* 0x000fe200078e0004 */
[----:B------:R-:W-:-:S02]  /*0b70*/  IABS R5, R20 ;  /* 0x0000001400057213 */ /* 0x000fc40000000000 */
[----:B------:R-:W-:Y:S01]  /*0b80*/  IADD3 R4, R15, 0x30, RZ ;  /* 0x000000300f047810 */ /* 0x000fe20007ffe0ff */
[----:B------:R-:W-:Y:S01]  /*0b90*/  IMAD R0, R17, R0, R6 ;  /* 0x0000000011007224 */ /* 0x000fe200078e0206 */
[----:B------:R-:W-:Y:S01]  /*0ba0*/  ISETP.GE.AND P0, PT, R3, RZ, PT ;  /* 0x000000ff0300720c */ /* 0x000fe20003f06270 */
[----:B------:R-:W-:Y:S01]  /*0bb0*/  IMAD.HI.U32 R7, R2, R13, RZ ;  /* 0x0000000d02077227 */ /* 0x000fe200078e00ff */
[----:B------:R-:W-:Y:S02]  /*0bc0*/  IABS R8, R3 ;  /* 0x0000000300087213 */ /* 0x000fe40000000000 */
[----:B------:R-:W-:Y:S01]  /*0bd0*/  ISETP.GE.AND P2, PT, R4, RZ, PT ;  /* 0x000000ff0400720c */ /* 0x000fe20003f46270 */
[----:B------:R-:W-:Y:S01]  /*0be0*/  IMAD.HI.U32 R3, R2, R5, RZ ;  /* 0x0000000502037227 */ /* 0x000fe200078e00ff */
[----:B------:R-:W-:Y:S02]  /*0bf0*/  IABS R11, R4 ;  /* 0x00000004000b7213 */ /* 0x000fe40000000000 */
[----:B------:R-:W-:Y:S01]  /*0c00*/  ISETP.GT.U32.AND P1, PT, R17, R0, PT ;  /* 0x000000001100720c */ /* 0x000fe20003f24070 */
[----:B------:R-:W-:-:S02]  /*0c10*/  IMAD.MOV R4, RZ, RZ, -R3 ;  /* 0x000000ffff047224 */ /* 0x000fc400078e0a03 */
[----:B------:R-:W-:-:S04]  /*0c20*/  IMAD.HI.U32 R3, R2, R8, RZ ;  /* 0x0000000802037227 */ /* 0x000fc800078e00ff */
[----:B------:R-:W-:Y:S02]  /*0c30*/  IMAD R4, R17, R4, R5 ;  /* 0x0000000411047224 */ /* 0x000fe400078e0205 */
[----:B------:R-:W-:-:S03]  /*0c40*/  IMAD.HI.U32 R6, R2, R11, RZ ;  /* 0x0000000b02067227 */ /* 0x000fc600078e00ff */
[----:B------:R-:W-:Y:S01]  /*0c50*/  ISETP.GT.U32.AND P6, PT, R17, R4, PT ;  /* 0x000000041100720c */ /* 0x000fe20003fc4070 */
[----:B------:R-:W-:Y:S02]  /*0c60*/  IMAD.MOV R3, RZ, RZ, -R3 ;  /* 0x000000ffff037224 */ /* 0x000fe400078e0a03 */
[----:B------:R-:W-:-:S04]  /*0c70*/  IMAD.HI.U32 R5, R2, R9, RZ ;  /* 0x0000000902057227 */ /* 0x000fc800078e00ff */
[----:B------:R-:W-:Y:S02]  /*0c80*/  IMAD.MOV R14, RZ, RZ, -R6 ;  /* 0x000000ffff0e7224 */ /* 0x000fe400078e0a06 */
[----:B------:R-:W-:Y:S01]  /*0c90*/  IMAD R6, R17, R3, R8 ;  /* 0x0000000311067224 */ /* 0x000fe200078e0208 */
[----:B------:R-:W-:Y:S01]  /*0ca0*/  IADD3 R3, R15, 0x10, RZ ;  /* 0x000000100f037810 */ /* 0x000fe20007ffe0ff */
[----:B------:R-:W-:Y:S02]  /*0cb0*/  IMAD.MOV R12, RZ, RZ, -R5 ;  /* 0x000000ffff0c7224 */ /* 0x000fe400078e0a05 */
[----:B------:R-:W-:Y:S01]  /*0cc0*/  IMAD.MOV R16, RZ, RZ, -R7 ;  /* 0x000000ffff107224 */ /* 0x000fe200078e0a07 */
[C---:B------:R-:W-:Y:S01]  /*0cd0*/  ISETP.GT.U32.AND P3, PT, R17.reuse, R6, PT ;  /* 0x000000061100720c */ /* 0x040fe20003f64070 */
[----:B------:R-:W-:Y:S01]  /*0ce0*/  @!P1 IMAD.IADD R0, R0, 0x1, -R17 ;  /* 0x0000000100009824 */ /* 0x000fe200078e0a11 */
[----:B------:R-:W-:Y:S01]  /*0cf0*/  IABS R5, R3 ;  /* 0x0000000300057213 */ /* 0x000fe20000000000 */
[C---:B------:R-:W-:Y:S01]  /*0d00*/  IMAD R7, R17.reuse, R12, R9 ;  /* 0x0000000c11077224 */ /* 0x040fe200078e0209 */
[----:B------:R-:W-:Y:S01]  /*0d10*/  IABS R12, R124 ;  /* 0x0000007c000c7213 */ /* 0x000fe20000000000 */
[C---:B------:R-:W-:Y:S01]  /*0d20*/  IMAD R8, R17.reuse, R14, R11 ;  /* 0x0000000e11087224 */ /* 0x040fe200078e020b */
[C---:B------:R-:W-:Y:S01]  /*0d30*/  ISETP.GT.U32.AND P1, PT, R17.reuse, R0, PT ;  /* 0x000000001100720c */ /* 0x040fe20003f24070 */
[----:B------:R-:W-:Y:S01]  /*0d40*/  @!P6 IMAD.IADD R4, R4, 0x1, -R17 ;  /* 0x000000010404e824 */ /* 0x000fe200078e0a11 */
[C---:B------:R-:W-:Y:S01]  /*0d50*/  ISETP.GT.U32.AND P5, PT, R17.reuse, R7, PT ;  /* 0x000000071100720c */ /* 0x040fe20003fa4070 */
[C---:B------:R-:W-:Y:S01]  /*0d60*/  IMAD R9, R17.reuse, R16, R13 ;  /* 0x0000001011097224 */ /* 0x040fe200078e020d */
[----:B------:R-:W-:Y:S01]  /*0d70*/  ISETP.GT.U32.AND P6, PT, R17, R8, PT ;  /* 0x000000081100720c */ /* 0x000fe20003fc4070 */
[----:B------:R-:W-:Y:S01]  /*0d80*/  IMAD.HI.U32 R10, R10, R12, RZ ;  /* 0x0000000c0a0a7227 */ /* 0x000fe200078e00ff */
[----:B------:R-:W-:-:S03]  /*0d90*/  IABS R11, R18 ;  /* 0x00000012000b7213 */ /* 0x000fc60000000000 */
[--C-:B------:R-:W-:Y:S01]  /*0da0*/  @!P3 IMAD.IADD R6, R6, 0x1, -R17.reuse ;  /* 0x000000010606b824 */ /* 0x100fe200078e0a11 */
[----:B------:R-:W-:Y:S01]  /*0db0*/  ISETP.GT.U32.AND P3, PT, R17, R4, PT ;  /* 0x000000041100720c */ /* 0x000fe20003f64070 */
[----:B------:R-:W-:Y:S02]  /*0dc0*/  IMAD.MOV R13, RZ, RZ, -R10 ;  /* 0x000000ffff0d7224 */ /* 0x000fe400078e0a0a */
[--C-:B------:R-:W-:Y:S01]  /*0dd0*/  @!P1 IMAD.IADD R0, R0, 0x1, -R17.reuse ;  /* 0x0000000100009824 */ /* 0x100fe200078e0a11 */
[----:B------:R-:W-:Y:S01]  /*0de0*/  ISETP.GE.AND P1, PT, R3, RZ, PT ;  /* 0x000000ff0300720c */ /* 0x000fe20003f26270 */
[--C-:B------:R-:W-:Y:S02]  /*0df0*/  @!P5 IMAD.IADD R7, R7, 0x1, -R17.reuse ;  /* 0x000000010707d824 */ /* 0x100fe400078e0a11 */
[----:B------:R-:W-:Y:S02]  /*0e00*/  @!P6 IMAD.IADD R8, R8, 0x1, -R17 ;  /* 0x000000010808e824 */ /* 0x000fe400078e0a11 */
[----:B------:R-:W-:Y:S01]  /*0e10*/  IMAD.MOV.U32 R3, RZ, RZ, R0 ;  /* 0x000000ffff037224 */ /* 0x000fe200078e0000 */
[C---:B------:R-:W-:Y:S01]  /*0e20*/  ISETP.GT.U32.AND P5, PT, R17.reuse, R7, PT ;  /* 0x000000071100720c */ /* 0x040fe20003fa4070 */
[----:B------:R-:W-:Y:S01]  /*0e30*/  IMAD.HI.U32 R0, R2, R5, RZ ;  /* 0x0000000502007227 */ /* 0x000fe200078e00ff */
[----:B------:R-:W-:-:S03]  /*0e40*/  ISETP.GT.U32.AND P6, PT, R17, R8, PT ;  /* 0x000000081100720c */ /* 0x000fc60003fc4070 */
[----:B------:R-:W-:-:S04]  /*0e50*/  IMAD.HI.U32 R2, R2, R11, RZ ;  /* 0x0000000b02027227 */ /* 0x000fc800078e00ff */
[----:B------:R-:W-:Y:S01]  /*0e60*/  @!P3 IMAD.IADD R4, R4, 0x1, -R17 ;  /* 0x000000010404b824 */ /* 0x000fe200078e0a11 */
[C---:B------:R-:W-:Y:S01]  /*0e70*/  ISETP.GT.U32.AND P3, PT, R17.reuse, R9, PT ;  /* 0x000000091100720c */ /* 0x040fe20003f64070 */
[----:B------:R-:W-:Y:S02]  /*0e80*/  IMAD.MOV R0, RZ, RZ, -R0 ;  /* 0x000000ffff007224 */ /* 0x000fe400078e0a00 */
[----:B------:R-:W-:Y:S02]  /*0e90*/  IMAD.MOV R2, RZ, RZ, -R2 ;  /* 0x000000ffff027224 */ /* 0x000fe400078e0a02 */
[C---:B------:R-:W-:Y:S01]  /*0ea0*/  IMAD R10, R17.reuse, R0, R5 ;  /* 0x00000000110a7224 */ /* 0x040fe200078e0205 */
[----:B------:R-:W-:Y:S01]  /*0eb0*/  SHF.R.U32.HI R5, RZ, 0x2, R42 ;  /* 0x00000002ff057819 */ /* 0x000fe2000001162a */
[----:B------:R-:W-:Y:S02]  /*0ec0*/  IMAD R11, R17, R2, R11 ;  /* 0x00000002110b7224 */ /* 0x000fe400078e020b */
[----:B------:R-:W-:Y:S01]  /*0ed0*/  IMAD R2, R19, R13, R12 ;  /* 0x0000000d13027224 */ /* 0x000fe200078e020c */
[----:B------:R-:W-:Y:S01]  /*0ee0*/  LOP3.LUT R12, R42, 0x7, RZ, 0xc0, !PT ;  /* 0x000000072a0c7812 */ /* 0x000fe200078ec0ff */
[--C-:B------:R-:W-:Y:S01]  /*0ef0*/  @!P5 IMAD.IADD R7, R7, 0x1, -R17.reuse ;  /* 0x000000010707d824 */ /* 0x100fe200078e0a11 */
[C---:B------:R-:W-:Y:S01]  /*0f00*/  ISETP.GT.U32.AND P5, PT, R17.reuse, R10, PT ;  /* 0x0000000a1100720c */ /* 0x040fe20003fa4070 */
[--C-:B------:R-:W-:Y:S01]  /*0f10*/  @!P6 IMAD.IADD R8, R8, 0x1, -R17.reuse ;  /* 0x000000010808e824 */ /* 0x100fe200078e0a11 */
[----:B------:R-:W-:Y:S01]  /*0f20*/  ISETP.GT.U32.AND P6, PT, R17, R11, PT ;  /* 0x0000000b1100720c */ /* 0x000fe20003fc4070 */
[----:B------:R-:W-:Y:S01]  /*0f30*/  @!P3 IMAD.IADD R9, R9, 0x1, -R17 ;  /* 0x000000010909b824 */ /* 0x000fe200078e0a11 */
[----:B------:R-:W-:Y:S01]  /*0f40*/  ISETP.GT.U32.AND P3, PT, R19, R2, PT ;  /* 0x000000021300720c */ /* 0x000fe20003f64070 */
[----:B------:R-:W-:Y:S01]  /*0f50*/  @!P4 IMAD.MOV R3, RZ, RZ, -R3 ;  /* 0x000000ffff03c224 */ /* 0x000fe200078e0a03 */
[----:B------:R-:W-:Y:S01]  /*0f60*/  ISETP.GT.U32.AND P4, PT, R17, R6, PT ;  /* 0x000000061100720c */ /* 0x000fe20003f84070 */
[----:B------:R-:W-:-:S02]  /*0f70*/  IMAD.SHL.U32 R0, R42, 0x2, RZ ;  /* 0x000000022a007824 */ /* 0x000fc400078e00ff */
[----:B------:R-:W-:Y:S02]  /*0f80*/  IMAD.SHL.U32 R13, R42, 0x10, RZ ;  /* 0x000000102a0d7824 */ /* 0x000fe400078e00ff */
[----:B------:R-:W-:Y:S01]  /*0f90*/  @!P2 IMAD.MOV R8, RZ, RZ, -R8 ;  /* 0x000000ffff08a224 */ /* 0x000fe200078e0a08 */
[----:B------:R-:W-:Y:S01]  /*0fa0*/  LOP3.LUT R96, R0, 0x3fe, RZ, 0xc0, !PT ;  /* 0x000003fe00607812 */ /* 0x000fe200078ec0ff */
[--C-:B------:R-:W-:Y:S01]  /*0fb0*/  @!P5 IMAD.IADD R10, R10, 0x1, -R17.reuse ;  /* 0x000000010a0ad824 */ /* 0x100fe200078e0a11 */
[----:B------:R-:W-:Y:S01]  /*0fc0*/  ISETP.GT.U32.AND P5, PT, R17, R9, PT ;  /* 0x000000091100720c */ /* 0x000fe20003fa4070 */
[----:B------:R-:W-:Y:S01]  /*0fd0*/  @!P6 IMAD.IADD R11, R11, 0x1, -R17 ;  /* 0x000000010b0be824 */ /* 0x000fe200078e0a11 */
[----:B------:R-:W-:Y:S01]  /*0fe0*/  LOP3.LUT R15, R13, 0x600, RZ, 0xc0, !PT ;  /* 0x000006000d0f7812 */ /* 0x000fe200078ec0ff */
[----:B------:R-:W-:Y:S01]  /*0ff0*/  @!P3 IMAD.IADD R2, R2, 0x1, -R19 ;  /* 0x000000010202b824 */ /* 0x000fe200078e0a13 */
[C---:B------:R-:W-:Y:S01]  /*1000*/  ISETP.GT.U32.AND P6, PT, R17.reuse, R10, PT ;  /* 0x0000000a1100720c */ /* 0x040fe20003fc4070 */
[----:B------:R-:W-:Y:S01]  /*1010*/  @!P4 IMAD.IADD R6, R6, 0x1, -R17 ;  /* 0x000000010606c824 */ /* 0x000fe200078e0a11 */
[----:B------:R-:W-:Y:S01]  /*1020*/  ISETP.GT.U32.AND P3, PT, R17, R11, PT ;  /* 0x0000000b1100720c */ /* 0x000fe20003f64070 */
[----:B------:R-:W-:Y:S01]  /*1030*/  IMAD R14, R12, 0x40, R15 ;  /* 0x000000400c0e7824 */ /* 0x000fe200078e020f */
[----:B------:R-:W-:Y:S01]  /*1040*/  ISETP.GE.AND P4, PT, R20, RZ, PT ;  /* 0x000000ff1400720c */ /* 0x000fe20003f86270 */
[----:B------:R-:W-:Y:S01]  /*1050*/  @!P0 IMAD.MOV R6, RZ, RZ, -R6 ;  /* 0x000000ffff068224 */ /* 0x000fe200078e0a06 */
[----:B------:R-:W-:Y:S01]  /*1060*/  LOP3.LUT R96, R96, 0x30, R5, 0x78, !PT ;  /* 0x0000003060607812 */ /* 0x000fe200078e7805 */
[----:B------:R-:W-:Y:S01]  /*1070*/  IMAD R12, R12, 0x210, RZ ;  /* 0x000002100c0c7824 */ /* 0x000fe200078e02ff */
[----:B------:R-:W-:Y:S01]  /*1080*/  LOP3.LUT R13, R5, 0x60, RZ, 0xc0, !PT ;  /* 0x00000060050d7812 */ /* 0x000fe200078ec0ff */
[--C-:B------:R-:W-:Y:S01]  /*1090*/  @!P5 IMAD.IADD R9, R9, 0x1, -R17.reuse ;  /* 0x000000010909d824 */ /* 0x100fe200078e0a11 */
[----:B------:R-:W-:Y:S01]  /*10a0*/  ISETP.GE.AND P5, PT, R18, RZ, PT ;  /* 0x000000ff1200720c */ /* 0x000fe20003fa6270 */
[----:B------:R-:W-:Y:S01]  /*10b0*/  IMAD.MOV.U32 R5, RZ, RZ, R4 ;  /* 0x000000ffff057224 */ /* 0x000fe200078e0004 */
[----:B------:R-:W-:Y:S01]  /*10c0*/  ISETP.NE.AND P0, PT, RZ, c[0x0][0x17c], PT ;  /* 0x00005f00ff007a0c */ /* 0x000fe20003f05270 */
[--C-:B------:R-:W-:Y:S01]  /*10d0*/  @!P6 IMAD.IADD R10, R10, 0x1, -R17.reuse ;  /* 0x000000010a0ae824 */ /* 0x100fe200078e0a11 */
[----:B------:R-:W-:Y:S01]  /*10e0*/  ISETP.GE.AND P6, PT, R21, RZ, PT ;  /* 0x000000ff1500720c */ /* 0x000fe20003fc6270 */
[----:B------:R-:W-:Y:S01]  /*10f0*/  @!P3 IMAD.IADD R11, R11, 0x1, -R17 ;  /* 0x000000010b0bb824 */ /* 0x000fe200078e0a11 */
[----:B------:R-:W-:Y:S01]  /*1100*/  ISETP.GE.AND P3, PT, R22, RZ, PT ;  /* 0x000000ff1600720c */ /* 0x000fe20003f66270 */
[----:B------:R-:W-:Y:S01]  /*1110*/  @!P4 IMAD.MOV R5, RZ, RZ, -R5 ;  /* 0x000000ffff05c224 */ /* 0x000fe200078e0a05 */
[----:B------:R-:W-:Y:S01]  /*1120*/  ISETP.GT.U32.AND P4, PT, R19, R2, PT ;  /* 0x000000021300720c */ /* 0x000fe20003f84070 */
[----:B------:R-:W-:Y:S01]  /*1130*/  @!P1 IMAD.MOV R10, RZ, RZ, -R10 ;  /* 0x000000ffff0a9224 */ /* 0x000fe200078e0a0a */
[----:B------:R-:W-:Y:S01]  /*1140*/  LOP3.LUT R4, RZ, c[0x0][0x17c], RZ, 0x33, !PT ;  /* 0x00005f00ff047a12 */ /* 0x000fe200078e33ff */
[----:B------:R-:W-:Y:S01]  /*1150*/  CS2R R20, SRZ ;  /* 0x0000000000147805 */ /* 0x000fe2000001ff00 */
[----:B------:R-:W-:Y:S01]  /*1160*/  ISETP.GE.AND P1, PT, R124, RZ, PT ;  /* 0x000000ff7c00720c */ /* 0x000fe20003f26270 */
[----:B------:R-:W-:Y:S01]  /*1170*/  @!P5 IMAD.MOV R11, RZ, RZ, -R11 ;  /* 0x000000ffff0bd224 */ /* 0x000fe200078e0a0b */
[C---:B------:R-:W-:Y:S01]  /*1180*/  SEL R116, R4.reuse, R3, !P0 ;  /* 0x0000000304747207 */ /* 0x040fe20004000000 */
[----:B------:R-:W-:Y:S01]  /*1190*/  IMAD R3, R121, c[0x0][0x188], RZ ;  /* 0x0000620079037a24 */ /* 0x000fe200078e02ff */
[C---:B------:R-:W-:Y:S01]  /*11a0*/  SEL R115, R4.reuse, R5, !P0 ;  /* 0x0000000504737207 */ /* 0x040fe20004000000 */
[----:B------:R-:W-:Y:S01]  /*11b0*/  @!P6 IMAD.MOV R7, RZ, RZ, -R7 ;  /* 0x000000ffff07e224 */ /* 0x000fe200078e0a07 */
[C---:B------:R-:W-:Y:S01]  /*11c0*/  SEL R113, R4.reuse, R6, !P0 ;  /* 0x0000000604717207 */ /* 0x040fe20004000000 */
[----:B------:R-:W-:Y:S01]  /*11d0*/  @!P3 IMAD.MOV R9, RZ, RZ, -R9 ;  /* 0x000000ffff09b224 */ /* 0x000fe200078e0a09 */
[----:B------:R-:W-:Y:S01]  /*11e0*/  SEL R109, R4, R8, !P0 ;  /* 0x00000008046d7207 */ /* 0x000fe20004000000 */
[----:B------:R-:W-:Y:S01]  /*11f0*/  @!P4 IMAD.IADD R2, R2, 0x1, -R19 ;  /* 0x000000010202c824 */ /* 0x000fe200078e0a13 */
[C---:B------:R-:W-:Y:S01]  /*1200*/  SEL R111, R4.reuse, R7, !P0 ;  /* 0x00000007046f7207 */ /* 0x040fe20004000000 */
[----:B------:R-:W-:Y:S01]  /*1210*/  IMAD R3, R39, c[0x0][0x188], RZ ;  /* 0x0000620027037a24 */ /* 0x000fe200078e02ff */
[C---:B------:R-:W-:Y:S01]  /*1220*/  SEL R107, R4.reuse, R9, !P0 ;  /* 0x00000009046b7207 */ /* 0x040fe20004000000 */
[----:B------:R-:W-:Y:S01]  /*1230*/  @!P1 IMAD.MOV R2, RZ, RZ, -R2 ;  /* 0x000000ffff029224 */ /* 0x000fe200078e0a02 */
[----:B------:R-:W-:Y:S01]  /*1240*/  SEL R105, R4, R10, !P0 ;  /* 0x0000000a04697207 */ /* 0x000fe20004000000 */
[----:B------:R-:W-:Y:S01]  /*1250*/  IMAD R3, R32, c[0x0][0x188], RZ ;  /* 0x0000620020037a24 */ /* 0x000fe200078e02ff */
[----:B------:R-:W-:Y:S01]  /*1260*/  SEL R98, R4, R11, !P0 ;  /* 0x0000000b04627207 */ /* 0x000fe20004000000 */
[----:B------:R-:W-:Y:S01]  /*1270*/  IMAD R3, R29, c[0x0][0x188], RZ ;  /* 0x000062001d037a24 */ /* 0x000fe200078e02ff */
[----:B------:R-:W-:Y:S01]  /*1280*/  ISETP.NE.AND P0, PT, RZ, c[0x0][0x178], PT ;  /* 0x00005e00ff007a0c */ /* 0x000fe20003f05270 */
[----:B------:R-:W-:Y:S01]  /*1290*/  IMAD R3, R26, c[0x0][0x188], RZ ;  /* 0x000062001a037a24 */ /* 0x000fe200078e02ff */
[--C-:B------:R-:W-:Y:S01]  /*12a0*/  LOP3.LUT R13, R13, 0x10, R0.reuse, 0xf8, !PT ;  /* 0x000000100d0d7812 */ /* 0x100fe200078ef800 */
[----:B------:R-:W-:Y:S01]  /*12b0*/  IMAD R3, R23, c[0x0][0x188], RZ ;  /* 0x0000620017037a24 */ /* 0x000fe200078e02ff */
[----:B------:R-:W-:Y:S01]  /*12c0*/  LOP3.LUT R119, R125, 0x30, R0, 0x48, !PT ;  /* 0x000000307d777812 */ /* 0x000fe200078e4800 */
[----:B------:R-:W-:Y:S01]  /*12d0*/  IMAD R116, R116, c[0x0][0x190], RZ ;  /* 0x0000640074747a24 */ /* 0x000fe200078e02ff */
[----:B------:R-:W-:Y:S01]  /*12e0*/  LOP3.LUT R13, R12, R13, RZ, 0x3c, !PT ;  /* 0x0000000d0c0d7212 */ /* 0x000fe200078e3cff */
[C---:B------:R-:W-:Y:S01]  /*12f0*/  IMAD.SHL.U32 R0, R42.reuse, 0x100, RZ ;  /* 0x000001002a007824 */ /* 0x040fe200078e00ff */
[----:B------:R-:W-:Y:S01]  /*1300*/  LOP3.LUT R12, R42, 0x1f, RZ, 0xc0, !PT ;  /* 0x0000001f2a0c7812 */ /* 0x000fe200078ec0ff */
[----:B------:R-:W-:Y:S01]  /*1310*/  IMAD R115, R115, c[0x0][0x190], RZ ;  /* 0x0000640073737a24 */ /* 0x000fe200078e02ff */
[----:B------:R-:W-:Y:S01]  /*1320*/  CS2R R22, SRZ ;  /* 0x0000000000167805 */ /* 0x000fe2000001ff00 */
[----:B------:R-:W-:Y:S01]  /*1330*/  IMAD R113, R113, c[0x0][0x190], RZ ;  /* 0x0000640071717a24 */ /* 0x000fe200078e02ff */
[----:B------:R-:W-:Y:S01]  /*1340*/  LOP3.LUT R0, R0, 0x1000, RZ, 0xc0, !PT ;  /* 0x0000100000007812 */ /* 0x000fe200078ec0ff */
[----:B------:R-:W-:Y:S01]  /*1350*/  IMAD R111, R111, c[0x0][0x190], RZ ;  /* 0x000064006f6f7a24 */ /* 0x000fe200078e02ff */
[----:B------:R-:W-:Y:S01]  /*1360*/  @!P0 LOP3.LUT R2, RZ, c[0x0][0x178], RZ, 0x33, !PT ;  /* 0x00005e00ff028a12 */ /* 0x000fe200078e33ff */
[----:B------:R-:W-:Y:S01]  /*1370*/  IMAD R109, R109, c[0x0][0x190], RZ ;  /* 0x000064006d6d7a24 */ /* 0x000fe200078e02ff */
[----:B------:R-:W-:Y:S01]  /*1380*/  LEA R117, P0, R116, c[0x0][0x168], 0x1 ;  /* 0x00005a0074757a11 */ /* 0x000fe200078008ff */
[----:B------:R-:W-:Y:S01]  /*1390*/  IMAD R107, R107, c[0x0][0x190], RZ ;  /* 0x000064006b6b7a24 */ /* 0x000fe200078e02ff */
[----:B------:R-:W-:Y:S01]  /*13a0*/  LEA R114, P1, R115, c[0x0][0x168], 0x1 ;  /* 0x00005a0073727a11 */ /* 0x000fe200078208ff */
[----:B------:R-:W-:Y:S01]  /*13b0*/  IMAD R3, R2, c[0x0][0x184], RZ ;  /* 0x0000610002037a24 */ /* 0x000fe200078e02ff */
[----:B------:R-:W-:Y:S01]  /*13c0*/  LEA.HI.X.SX32 R116, R116, c[0x0][0x16c], 0x1, P0 ;  /* 0x00005b0074747a11 */ /* 0x000fe200000f0eff */
[----:B------:R-:W-:Y:S01]  /*13d0*/  IMAD R105, R105, c[0x0][0x190], RZ ;  /* 0x0000640069697a24 */ /* 0x000fe200078e02ff */
[----:B------:R-:W-:Y:S01]  /*13e0*/  LEA R112, P2, R113, c[0x0][0x168], 0x1 ;  /* 0x00005a0071707a11 */ /* 0x000fe200078408ff */
        /* <DEDUP_REMOVED lines=13> */
[----:B------:R-:W-:Y:S01]  /*14c0*/  LEA R99, P0, R98, c[0x0][0x168], 0x1 ;  /* 0x00005a0062637a11 */ /* 0x000fe200078008ff */
[----:B------:R-:W-:Y:S01]  /*14d0*/  IMAD R5, R28, c[0x0][0x188], RZ ;  /* 0x000062001c057a24 */ /* 0x000fe200078e02ff */
[----:B------:R-:W-:Y:S01]  /*14e0*/  CS2R R38, SRZ ;  /* 0x0000000000267805 */ /* 0x000fe2000001ff00 */
[----:B------:R-:W-:Y:S01]  /*14f0*/  IMAD R4, R27, c[0x0][0x188], RZ ;  /* 0x000062001b047a24 */ /* 0x000fe200078e02ff */
[----:B------:R-:W-:Y:S01]  /*1500*/  CS2R R32, SRZ ;  /* 0x0000000000207805 */ /* 0x000fe2000001ff00 */
[----:B------:R-:W-:Y:S01]  /*1510*/  IMAD R5, R25, c[0x0][0x188], RZ ;  /* 0x0000620019057a24 */ /* 0x000fe200078e02ff */
[----:B------:R-:W-:Y:S01]  /*1520*/  CS2R R28, SRZ ;  /* 0x00000000001c7805 */ /* 0x000fe2000001ff00 */
[----:B------:R-:W-:Y:S01]  /*1530*/  IMAD R4, R24, c[0x0][0x188], RZ ;  /* 0x0000620018047a24 */ /* 0x000fe200078e02ff */
[----:B------:R-:W-:Y:S01]  /*1540*/  CS2R R30, SRZ ;  /* 0x00000000001e7805 */ /* 0x000fe2000001ff00 */
[----:B------:R-:W-:Y:S01]  /*1550*/  IMAD.IADD R119, R119, 0x1, R14 ;  /* 0x0000000177777824 */ /* 0x000fe200078e020e */
[----:B------:R-:W-:Y:S01]  /*1560*/  CS2R R24, SRZ ;  /* 0x0000000000187805 */ /* 0x000fe2000001ff00 */
[----:B------:R-:W-:Y:S01]  /*1570*/  IMAD.IADD R0, R0, 0x1, R13 ;  /* 0x0000000100007824 */ /* 0x000fe200078e020d */
[----:B------:R-:W-:Y:S01]  /*1580*/  CS2R R26, SRZ ;  /* 0x00000000001a7805 */ /* 0x000fe2000001ff00 */
[----:B------:R-:W-:Y:S01]  /*1590*/  CS2R R16, SRZ ;  /* 0x0000000000107805 */ /* 0x000fe2000001ff00 */
[----:B------:R-:W-:Y:S01]  /*15a0*/  CS2R R18, SRZ ;  /* 0x0000000000127805 */ /* 0x000fe2000001ff00 */
[----:B------:R-:W-:Y:S01]  /*15b0*/  LEA.HI.X.SX32 R115, R115, c[0x0][0x16c], 0x1, P1 ;  /* 0x00005b0073737a11 */ /* 0x000fe200008f0eff */
[----:B------:R-:W-:Y:S01]  /*15c0*/  IMAD R122, R12, c[0x0][0x18c], RZ ;  /* 0x000063000c7a7a24 */ /* 0x000fe200078e02ff */
[----:B------:R-:W-:-:S02]  /*15d0*/  LEA.HI.X.SX32 R113, R113, c[0x0][0x16c], 0x1, P2 ;  /* 0x00005b0071717a11 */ /* 0x000fc400010f0eff */
[----:B------:R-:W-:Y:S02]  /*15e0*/  LEA.HI.X.SX32 R111, R111, c[0x0][0x16c], 0x1, P3 ;  /* 0x00005b006f6f7a11 */ /* 0x000fe400018f0eff */
[----:B------:R-:W-:Y:S02]  /*15f0*/  LEA.HI.X.SX32 R109, R109, c[0x0][0x16c], 0x1, P4 ;  /* 0x00005b006d6d7a11 */ /* 0x000fe400020f0eff */
[----:B------:R-:W-:Y:S02]  /*1600*/  LEA.HI.X.SX32 R107, R107, c[0x0][0x16c], 0x1, P5 ;  /* 0x00005b006b6b7a11 */ /* 0x000fe400028f0eff */
[----:B------:R-:W-:Y:S02]  /*1610*/  LEA.HI.X.SX32 R105, R105, c[0x0][0x16c], 0x1, P6 ;  /* 0x00005b0069697a11 */ /* 0x000fe400030f0eff */
[----:B------:R-:W-:Y:S02]  /*1620*/  LEA.HI.X.SX32 R98, R98, c[0x0][0x16c], 0x1, P0 ;  /* 0x00005b0062627a11 */ /* 0x000fe400000f0eff */
[----:B------:R-:W-:-:S02]  /*1630*/  LOP3.LUT R6, R97, 0x20, RZ, 0x3c, !PT ;  /* 0x0000002061067812 */ /* 0x000fc400078e3cff */
[C---:B------:R-:W-:Y:S02]  /*1640*/  LOP3.LUT R5, R97.reuse, 0x40, RZ, 0x3c, !PT ;  /* 0x0000004061057812 */ /* 0x040fe400078e3cff */
[----:B------:R-:W-:Y:S02]  /*1650*/  LOP3.LUT R4, R97, 0x60, RZ, 0x3c, !PT ;  /* 0x0000006061047812 */ /* 0x000fe400078e3cff */
.L_x_2:
[C---:B------:R-:W-:Y:S01]  /*1660*/  ISETP.GE.AND P0, PT, R121.reuse, UR4, PT ;  /* 0x0000000479007c0c */ /* 0x040fe2000bf06270 */
[C---:B------:R-:W-:Y:S01]  /*1670*/  IMAD R4, R121.reuse, c[0x0][0x188], RZ ;  /* 0x0000620079047a24 */ /* 0x040fe200078e02ff */
[----:B------:R-:W-:Y:S02]  /*1680*/  PRMT R88, RZ, 0x7610, R88 ;  /* 0x00007610ff587816 */ /* 0x000fe40000000058 */
[C---:B------:R-:W-:Y:S01]  /*1690*/  LOP3.LUT R6, R121.reuse, 0x6, RZ, 0xfc, !PT ;  /* 0x0000000679067812 */ /* 0x040fe200078efcff */
[----:B------:R-:W-:Y:S01]  /*16a0*/  IMAD.WIDE R4, R4, 0x2, R2 ;  /* 0x0000000204047825 */ /* 0x000fe200078e0202 */
[C---:B------:R-:W-:Y:S02]  /*16b0*/  LOP3.LUT R7, R121.reuse, 0x4, RZ, 0xfc, !PT ;  /* 0x0000000479077812 */ /* 0x040fe400078efcff */
[----:B------:R-:W-:-:S05]  /*16c0*/  LOP3.LUT R8, R121, 0x2, RZ, 0xfc, !PT ;  /* 0x0000000279087812 */ /* 0x000fca00078efcff */
[----:B------:R0:W2:Y:S01]  /*16d0*/  @!P0 LDG.E.U16 R88, [R4.64] ;  /* 0x0000000604588981 */ /* 0x0000a2000c1e1500 */
[----:B------:R-:W-:Y:S02]  /*16e0*/  ISETP.GE.AND P3, PT, R6, UR4, PT ;  /* 0x0000000406007c0c */ /* 0x000fe4000bf66270 */
[----:B------:R-:W-:Y:S02]  /*16f0*/  LOP3.LUT R6, R121, 0x2, RZ, 0xfc, !PT ;  /* 0x0000000279067812 */ /* 0x000fe400078efcff */
[----:B------:R-:W-:Y:S02]  /*1700*/  ISETP.GE.AND P2, PT, R7, UR4, PT ;  /* 0x0000000407007c0c */ /* 0x000fe4000bf46270 */
[----:B------:R-:W-:Y:S01]  /*1710*/  LOP3.LUT R7, R121, 0xa, RZ, 0xfc, !PT ;  /* 0x0000000a79077812 */ /* 0x000fe200078efcff */
[----:B------:R-:W-:Y:S01]  /*1720*/  IMAD R6, R6, c[0x0][0x188], RZ ;  /* 0x0000620006067a24 */ /* 0x000fe200078e02ff */
[----:B------:R-:W-:Y:S02]  /*1730*/  ISETP.GE.AND P1, PT, R8, UR4, PT ;  /* 0x0000000408007c0c */ /* 0x000fe4000bf26270 */
[----:B------:R-:W-:Y:S01]  /*1740*/  ISETP.GE.AND P0, PT, R7, UR4, PT ;  /* 0x0000000407007c0c */ /* 0x000fe2000bf06270 */
[----:B0-----:R-:W-:Y:S01]  /*1750*/  IMAD.WIDE R4, R6, 0x2, R2 ;  /* 0x0000000206047825 */ /* 0x001fe200078e0202 */
[----:B------:R-:W-:-:S02]  /*1760*/  LOP3.LUT R6, R121, 0x4, RZ, 0xfc, !PT ;  /* 0x0000000479067812 */ /* 0x000fc400078efcff */
[C---:B------:R-:W-:Y:S02]  /*1770*/  LOP3.LUT R7, R121.reuse, 0x6, RZ, 0xfc, !PT ;  /* 0x0000000679077812 */ /* 0x040fe400078efcff */
[C---:B------:R-:W-:Y:S01]  /*1780*/  LOP3.LUT R8, R121.reuse, 0x8, RZ, 0xfc, !PT ;  /* 0x0000000879087812 */ /* 0x040fe200078efcff */
[----:B------:R-:W-:Y:S01]  /*1790*/  IMAD R6, R6, c[0x0][0x188], RZ ;  /* 0x0000620006067a24 */ /* 0x000fe200078e02ff */
[----:B------:R-:W-:Y:S01]  /*17a0*/  LOP3.LUT R42, R121, 0xa, RZ, 0xfc, !PT ;  /* 0x0000000a792a7812 */ /* 0x000fe200078efcff */
[----:B------:R-:W-:Y:S01]  /*17b0*/  IMAD R7, R7, c[0x0][0x188], RZ ;  /* 0x0000620007077a24 */ /* 0x000fe200078e02ff */
[----:B------:R-:W-:Y:S01]  /*17c0*/  ISETP.GE.AND P4, PT, R8, UR4, PT ;  /* 0x0000000408007c0c */ /* 0x000fe2000bf86270 */
[----:B------:R-:W-:Y:S01]  /*17d0*/  IMAD.WIDE R8, R6, 0x2, R2 ;  /* 0x0000000206087825 */ /* 0x000fe200078e0202 */
[----:B------:R-:W-:Y:S02]  /*17e0*/  PRMT R14, RZ, 0x7610, R14 ;  /* 0x00007610ff0e7816 */ /* 0x000fe4000000000e */
[----:B------:R-:W-:Y:S01]  /*17f0*/  PRMT R10, RZ, 0x7610, R10 ;  /* 0x00007610ff0a7816 */ /* 0x000fe2000000000a */
[----:B------:R-:W-:Y:S01]  /*1800*/  IMAD R42, R42, c[0x0][0x188], RZ ;  /* 0x000062002a2a7a24 */ /* 0x000fe200078e02ff */
[----:B------:R-:W-:Y:S01]  /*1810*/  PRMT R48, RZ, 0x7610, R48 ;  /* 0x00007610ff307816 */ /* 0x000fe20000000030 */
[----:B------:R-:W-:Y:S01]  /*1820*/  IMAD.WIDE R12, R7, 0x2, R2 ;  /* 0x00000002070c7825 */ /* 0x000fe200078e0202 */
[C---:B------:R-:W-:Y:S01]  /*1830*/  LOP3.LUT R6, R121.reuse, 0x8, RZ, 0xfc, !PT ;  /* 0x0000000879067812 */ /* 0x040fe200078efcff */
[----:B------:R0:W3:Y:S01]  /*1840*/  @!P2 LDG.E.U16 R14, [R8.64] ;  /* 0x00000006080ea981 */ /* 0x0000e2000c1e1500 */
[----:B------:R-:W-:-:S03]  /*1850*/  LOP3.LUT R43, R121, 0x10, RZ, 0xfc, !PT ;  /* 0x00000010792b7812 */ /* 0x000fc600078efcff */
[----:B------:R1:W4:Y:S01]  /*1860*/  @!P3 LDG.E.U16 R10, [R12.64] ;  /* 0x000000060c0ab981 */ /* 0x000322000c1e1500 */
[----:B------:R-:W-:Y:S01]  /*1870*/  IMAD R6, R6, c[0x0][0x188], RZ ;  /* 0x0000620006067a24 */ /* 0x000fe200078e02ff */
[----:B------:R-:W-:Y:S02]  /*1880*/  ISETP.GE.AND P3, PT, R43, UR4, PT ;  /* 0x000000042b007c0c */ /* 0x000fe4000bf66270 */
[----:B------:R5:W3:Y:S01]  /*1890*/  @!P1 LDG.E.U16 R48, [R4.64] ;  /* 0x0000000604309981 */ /* 0x000ae2000c1e1500 */
[----:B0-----:R-:W-:Y:S01]  /*18a0*/  IMAD.WIDE R8, R42, 0x2, R2 ;  /* 0x000000022a087825 */ /* 0x001fe200078e0202 */
[C---:B------:R-:W-:Y:S02]  /*18b0*/  LOP3.LUT R42, R121.reuse, 0xc, RZ, 0xfc, !PT ;  /* 0x0000000c792a7812 */ /* 0x040fe400078efcff */
[----:B------:R-:W-:Y:S01]  /*18c0*/  PRMT R41, RZ, 0x7610, R41 ;  /* 0x00007610ff297816 */ /* 0x000fe20000000029 */
[----:B------:R-:W-:Y:S01]  /*18d0*/  IMAD.WIDE R6, R6, 0x2, R2 ;  /* 0x0000000206067825 */ /* 0x000fe200078e0202 */
[----:B------:R-:W-:-:S02]  /*18e0*/  LOP3.LUT R43, R121, 0xc, RZ, 0xfc, !PT ;  /* 0x0000000c792b7812 */ /* 0x000fc400078efcff */
[----:B------:R-:W-:Y:S02]  /*18f0*/  ISETP.GE.AND P1, PT, R42, UR4, PT ;  /* 0x000000042a007c0c */ /* 0x000fe4000bf26270 */
[----:B-----5:R-:W-:Y:S01]  /*1900*/  PRMT R5, RZ, 0x7610, R5 ;  /* 0x00007610ff057816 */ /* 0x020fe20000000005 */
[----:B------:R0:W5:Y:S01]  /*1910*/  @!P0 LDG.E.U16 R41, [R8.64] ;  /* 0x0000000608298981 */ /* 0x000162000c1e1500 */
[----:B------:R-:W-:Y:S01]  /*1920*/  LOP3.LUT R42, R121, 0x12, RZ, 0xfc, !PT ;  /* 0x00000012792a7812 */ /* 0x000fe200078efcff */
[----:B------:R-:W-:Y:S01]  /*1930*/  IMAD R43, R43, c[0x0][0x188], RZ ;  /* 0x000062002b2b7a24 */ /* 0x000fe200078e02ff */
[C---:B------:R-:W-:Y:S02]  /*1940*/  LOP3.LUT R94, R121.reuse, 0x12, RZ, 0xfc, !PT ;  /* 0x00000012795e7812 */ /* 0x040fe400078efcff */
[----:B------:R-:W-:Y:S01]  /*1950*/  LOP3.LUT R50, R121, 0xe, RZ, 0xfc, !PT ;  /* 0x0000000e79327812 */ /* 0x000fe200078efcff */
[----:B------:R0:W3:Y:S01]  /*1960*/  @!P4 LDG.E.U16 R5, [R6.64] ;  /* 0x000000060605c981 */ /* 0x0000e2000c1e1500 */
[----:B------:R-:W-:-:S02]  /*1970*/  ISETP.GE.AND P0, PT, R42, UR4, PT ;  /* 0x000000042a007c0c */ /* 0x000fc4000bf06270 */
[C---:B------:R-:W-:Y:S02]  /*1980*/  LOP3.LUT R93, R121.reuse, 0x14, RZ, 0xfc, !PT ;  /* 0x00000014795d7812 */ /* 0x040fe400078efcff */
[----:B-1----:R-:W-:Y:S01]  /*1990*/  PRMT R13, RZ, 0x7610, R13 ;  /* 0x00007610ff0d7816 */ /* 0x002fe2000000000d */
[----:B------:R-:W-:Y:S01]  /*19a0*/  IMAD R94, R94, c[0x0][0x188], RZ ;  /* 0x000062005e5e7a24 */ /* 0x000fe200078e02ff */
[----:B------:R-:W-:Y:S01]  /*19b0*/  LOP3.LUT R42, R121, 0xe, RZ, 0xfc, !PT ;  /* 0x0000000e792a7812 */ /* 0x000fe200078efcff */
[----:B0-----:R-:W-:Y:S01]  /*19c0*/  IMAD.WIDE R6, R43, 0x2, R2 ;  /* 0x000000022b067825 */ /* 0x001fe200078e0202 */
[----:B------:R-:W-:Y:S02]  /*19d0*/  ISETP.GE.AND P2, PT, R50, UR4, PT ;  /* 0x0000000432007c0c */ /* 0x000fe4000bf46270 */
[----:B------:R-:W-:Y:S02]  /*19e0*/  ISETP.GE.AND P4, PT, R93, UR4, PT ;  /* 0x000000045d007c0c */ /* 0x000fe4000bf86270 */
[C---:B------:R-:W-:Y:S01]  /*19f0*/  LOP3.LUT R93, R121.reuse, 0x16, RZ, 0xfc, !PT ;  /* 0x00000016795d7812 */ /* 0x040fe200078efcff */
[----:B------:R0:W4:Y:S01]  /*1a00*/  @!P1 LDG.E.U16 R13, [R6.64] ;  /* 0x00000006060d9981 */ /* 0x000122000c1e1500 */
[----:B------:R-:W-:Y:S01]  /*1a10*/  PRMT R40, RZ, 0x7610, R40 ;  /* 0x00007610ff287816 */ /* 0x000fe20000000028 */
[----:B------:R-:W-:Y:S01]  /*1a20*/  IMAD R42, R42, c[0x0][0x188], RZ ;  /* 0x000062002a2a7a24 */ /* 0x000fe200078e02ff */
[----:B------:R-:W-:-:S02]  /*1a30*/  LOP3.LUT R95, R121, 0x14, RZ, 0xfc, !PT ;  /* 0x00000014795f7812 */ /* 0x000fc400078efcff */
[----:B------:R-:W-:Y:S02]  /*1a40*/  ISETP.GE.AND P1, PT, R93, UR4, PT ;  /* 0x000000045d007c0c */ /* 0x000fe4000bf26270 */
[----:B------:R-:W-:Y:S01]  /*1a50*/  LOP3.LUT R93, R121, 0x1a, RZ, 0xfc, !PT ;  /* 0x0000001a795d7812 */ /* 0x000fe200078efcff */
[----:B0-----:R-:W-:Y:S01]  /*1a60*/  IMAD.WIDE R6, R94, 0x2, R2 ;  /* 0x000000025e067825 */ /* 0x001fe200078e0202 */
[----:B------:R-:W-:-:S03]  /*1a70*/  PRMT R9, RZ, 0x7610, R9 ;  /* 0x00007610ff097816 */ /* 0x000fc60000000009 */
[----:B------:R-:W-:Y:S01]  /*1a80*/  IMAD.WIDE R42, R42, 0x2, R2 ;  /* 0x000000022a2a7825 */ /* 0x000fe200078e0202 */
[----:B------:R0:W4:Y:S01]  /*1a90*/  @!P0 LDG.E.U16 R40, [R6.64] ;  /* 0x0000000606288981 */ /* 0x000122000c1e1500 */
[----:B------:R-:W-:Y:S02]  /*1aa0*/  ISETP.GE.AND P0, PT, R93, UR4, PT ;  /* 0x000000045d007c0c */ /* 0x000fe4000bf06270 */
[----:B------:R-:W-:Y:S01]  /*1ab0*/  IMAD R95, R95, c[0x0][0x188], RZ ;  /* 0x000062005f5f7a24 */ /* 0x000fe200078e02ff */
[C---:B------:R-:W-:Y:S01]  /*1ac0*/  LOP3.LUT R94, R121.reuse, 0x18, RZ, 0xfc, !PT ;  /* 0x00000018795e7812 */ /* 0x040fe200078efcff */
[----:B------:R1:W4:Y:S01]  /*1ad0*/  @!P2 LDG.E.U16 R9, [R42.64] ;  /* 0x000000062a09a981 */ /* 0x000322000c1e1500 */
[----:B------:R-:W-:Y:S02]  /*1ae0*/  LOP3.LUT R93, R121, 0x18, RZ, 0xfc, !PT ;  /* 0x00000018795d7812 */ /* 0x000fe400078efcff */
[----:B------:R-:W-:Y:S02]  /*1af0*/  PRMT R12, RZ, 0x7610, R12 ;  /* 0x00007610ff0c7816 */ /* 0x000fe4000000000c */
[----:B------:R-:W-:Y:S01]  /*1b00*/  ISETP.GE.AND P2, PT, R94, UR4, PT ;  /* 0x000000045e007c0c */ /* 0x000fe2000bf46270 */
[----:B------:R-:W-:Y:S01]  /*1b10*/  IMAD R93, R93, c[0x0][0x188], RZ ;  /* 0x000062005d5d7a24 */ /* 0x000fe200078e02ff */
[----:B------:R-:W-:Y:S01]  /*1b20*/  LOP3.LUT R94, R121, 0x16, RZ, 0xfc, !PT ;  /* 0x00000016795e7812 */ /* 0x000fe200078efcff */
[----:B-1----:R-:W-:-:S05]  /*1b30*/  IMAD.WIDE R42, R95, 0x2, R2 ;  /* 0x000000025f2a7825 */ /* 0x002fca00078e0202 */
[----:B------:R1:W4:Y:S01]  /*1b40*/  @!P4 LDG.E.U16 R12, [R42.64] ;  /* 0x000000062a0cc981 */ /* 0x000322000c1e1500 */
[----:B------:R-:W-:Y:S01]  /*1b50*/  IMAD R94, R94, c[0x0][0x188], RZ ;  /* 0x000062005e5e7a24 */ /* 0x000fe200078e02ff */
[----:B------:R-:W-:-:S03]  /*1b60*/  PRMT R8, RZ, 0x7610, R8 ;  /* 0x00007610ff087816 */ /* 0x000fc60000000008 */
[----:B0-----:R-:W-:-:S04]  /*1b70*/  IMAD.WIDE R6, R94, 0x2, R2 ;  /* 0x000000025e067825 */ /* 0x001fc800078e0202 */
[----:B-1----:R-:W-:Y:S01]  /*1b80*/  IMAD.WIDE R42, R93, 0x2, R2 ;  /* 0x000000025d2a7825 */ /* 0x002fe200078e0202 */
[----:B------:R-:W-:Y:S01]  /*1b90*/  LOP3.LUT R93, R121, 0x1a, RZ, 0xfc, !PT ;  /* 0x0000001a795d7812 */ /* 0x000fe200078efcff */
[----:B------:R0:W4:Y:S04]  /*1ba0*/  @!P1 LDG.E.U16 R8, [R6.64] ;  /* 0x0000000606089981 */ /* 0x000128000c1e1500 */
[----:B------:R-:W-:-:S04]  /*1bb0*/  IMAD R93, R93, c[0x0][0x188], RZ ;  /* 0x000062005d5d7a24 */ /* 0x000fc800078e02ff */
[----:B0-----:R-:W-:Y:S02]  /*1bc0*/  IMAD.WIDE R6, R93, 0x2, R2 ;  /* 0x000000025d067825 */ /* 0x001fe400078e0202 */
[----:B------:R-:W0:Y:S01]  /*1bd0*/  S2R R93, SR_TID.X ;  /* 0x00000000005d7919 */ /* 0x000e220000002100 */
[C---:B------:R-:W-:Y:S02]  /*1be0*/  LOP3.LUT R94, R121.reuse, 0x1c, RZ, 0xfc, !PT ;  /* 0x0000001c795e7812 */ /* 0x040fe400078efcff */
[----:B------:R-:W-:Y:S02]  /*1bf0*/  PRMT R15, RZ, 0x7610, R15 ;  /* 0x00007610ff0f7816 */ /* 0x000fe4000000000f */
[C---:B------:R-:W-:Y:S01]  /*1c00*/  ISETP.GE.AND P1, PT, R94.reuse, UR4, PT ;  /* 0x000000045e007c0c */ /* 0x040fe2000bf26270 */
[----:B------:R-:W-:Y:S01]  /*1c10*/  IMAD R94, R94, c[0x0][0x188], RZ ;  /* 0x000062005e5e7a24 */ /* 0x000fe200078e02ff */
[C---:B------:R-:W-:Y:S02]  /*1c20*/  LOP3.LUT R95, R121.reuse, 0x1e, RZ, 0xfc, !PT ;  /* 0x0000001e795f7812 */ /* 0x040fe400078efcff */
[----:B------:R1:W4:Y:S01]  /*1c30*/  @!P0 LDG.E.U16 R15, [R6.64] ;  /* 0x00000006060f8981 */ /* 0x000322000c1e1500 */
[----:B------:R-:W-:-:S02]  /*1c40*/  LOP3.LUT R50, R121, 0x10, RZ, 0xfc, !PT ;  /* 0x0000001079327812 */ /* 0x000fc400078efcff */
[----:B------:R-:W-:Y:S02]  /*1c50*/  ISETP.GE.AND P0, PT, R95, UR4, PT ;  /* 0x000000045f007c0c */ /* 0x000fe4000bf06270 */
[----:B------:R-:W-:Y:S01]  /*1c60*/  PRMT R11, RZ, 0x7610, R11 ;  /* 0x00007610ff0b7816 */ /* 0x000fe2000000000b */
[----:B-1----:R-:W-:Y:S01]  /*1c70*/  IMAD.WIDE R6, R94, 0x2, R2 ;  /* 0x000000025e067825 */ /* 0x002fe200078e0202 */
[----:B------:R-:W-:Y:S02]  /*1c80*/  PRMT R49, RZ, 0x7610, R49 ;  /* 0x00007610ff317816 */ /* 0x000fe40000000031 */
[----:B0-----:R-:W-:Y:S01]  /*1c90*/  LOP3.LUT R94, R93, 0x1f, RZ, 0xc0, !PT ;  /* 0x0000001f5d5e7812 */ /* 0x001fe200078ec0ff */
[----:B------:R-:W-:Y:S01]  /*1ca0*/  IMAD R50, R50, c[0x0][0x188], RZ ;  /* 0x0000620032327a24 */ /* 0x000fe200078e02ff */
[----:B------:R-:W-:Y:S01]  /*1cb0*/  LOP3.LUT R93, R121, 0x1e, RZ, 0xfc, !PT ;  /* 0x0000001e795d7812 */ /* 0x000fe200078efcff */
[----:B------:R0:W4:Y:S01]  /*1cc0*/  @!P1 LDG.E.U16 R11, [R6.64] ;  /* 0x00000006060b9981 */ /* 0x000122000c1e1500 */
[----:B------:R-:W-:-:S03]  /*1cd0*/  PRMT R4, RZ, 0x7610, R4 ;  /* 0x00007610ff047816 */ /* 0x000fc60000000004 */
[----:B------:R-:W-:Y:S01]  /*1ce0*/  IMAD R93, R93, c[0x0][0x188], RZ ;  /* 0x000062005d5d7a24 */ /* 0x000fe200078e02ff */
[----:B------:R1:W4:Y:S01]  /*1cf0*/  @!P2 LDG.E.U16 R49, [R42.64] ;  /* 0x000000062a31a981 */ /* 0x000322000c1e1500 */
[----:B------:R-:W-:Y:S01]  /*1d00*/  IMAD.WIDE R50, R50, 0x2, R2 ;  /* 0x0000000232327825 */ /* 0x000fe200078e0202 */
[----:B0-----:R-:W-:-:S04]  /*1d10*/  PRMT R7, RZ, 0x7610, R7 ;  /* 0x00007610ff077816 */ /* 0x001fc80000000007 */
[----:B------:R0:W5:Y:S01]  /*1d20*/  @!P3 LDG.E.U16 R4, [R50.64] ;  /* 0x000000063204b981 */ /* 0x000162000c1e1500 */
[----:B-1----:R-:W-:-:S05]  /*1d30*/  IMAD.WIDE R42, R93, 0x2, R2 ;  /* 0x000000025d2a7825 */ /* 0x002fca00078e0202 */
[----:B------:R1:W5:Y:S04]  /*1d40*/  @!P0 LDG.E.U16 R7, [R42.64] ;  /* 0x000000062a078981 */ /* 0x000368000c1e1500 */
[----:B------:R-:W-:Y:S01]  /*1d50*/  BAR.SYNC.DEFER_BLOCKING 0x0 ;  /* 0x0000000000007b1d */ /* 0x000fe20000010000 */
[-C--:B------:R-:W-:Y:S02]  /*1d60*/  LOP3.LUT R99, R99, R98.reuse, RZ, 0x3c, !PT ;  /* 0x0000006263637212 */ /* 0x080fe400078e3cff */
[----:B------:R-:W-:Y:S02]  /*1d70*/  ISETP.GE.AND P1, PT, R94, UR4, PT ;  /* 0x000000045e007c0c */ /* 0x000fe4000bf26270 */
[----:B------:R-:W-:-:S04]  /*1d80*/  LOP3.LUT R98, R99, R98, RZ, 0x3c, !PT ;  /* 0x0000006263627212 */ /* 0x000fc800078e3cff */
[----:B------:R-:W-:Y:S02]  /*1d90*/  LOP3.LUT R99, R99, R98, RZ, 0x3c, !PT ;  /* 0x0000006263637212 */ /* 0x000fe400078e3cff */
[----:B------:R-:W-:-:S03]  /*1da0*/  PRMT R6, RZ, 0x7610, R6 ;  /* 0x00007610ff067816 */ /* 0x000fc60000000006 */
[C---:B-1----:R-:W-:Y:S01]  /*1db0*/  IMAD.WIDE R42, R122.reuse, 0x2, R98 ;  /* 0x000000027a2a7825 */ /* 0x042fe200078e0262 */
[----:B0-----:R-:W-:Y:S02]  /*1dc0*/  PRMT R50, RZ, 0x7610, R50 ;  /* 0x00007610ff327816 */ /* 0x001fe40000000032 */
[----:B------:R-:W-:Y:S02]  /*1dd0*/  PRMT R51, RZ, 0x7610, R51 ;  /* 0x00007610ff337816 */ /* 0x000fe40000000033 */
[----:B------:R0:W5:Y:S02]  /*1de0*/  @!P1 LDG.E.U16 R6, [R42.64] ;  /* 0x000000062a069981 */ /* 0x000164000c1e1500 */
[----:B0-----:R-:W-:-:S05]  /*1df0*/  IMAD.WIDE R42, R122, 0x2, R104 ;  /* 0x000000027a2a7825 */ /* 0x001fca00078e0268 */
[----:B------:R0:W5:Y:S01]  /*1e00*/  @!P1 LDG.E.U16 R50, [R42.64] ;  /* 0x000000062a329981 */ /* 0x000162000c1e1500 */
[----:B------:R-:W-:Y:S01]  /*1e10*/  PRMT R89, RZ, 0x7610, R89 ;  /* 0x00007610ff597816 */ /* 0x000fe20000000059 */
[----:B0-----:R-:W-:-:S05]  /*1e20*/  IMAD.WIDE R42, R122, 0x2, R106 ;  /* 0x000000027a2a7825 */ /* 0x001fca00078e026a */
[----:B------:R0:W5:Y:S01]  /*1e30*/  @!P1 LDG.E.U16 R51, [R42.64] ;  /* 0x000000062a339981 */ /* 0x000162000c1e1500 */
[----:B------:R-:W-:Y:S01]  /*1e40*/  PRMT R90, RZ, 0x7610, R90 ;  /* 0x00007610ff5a7816 */ /* 0x000fe2000000005a */
[----:B0-----:R-:W-:-:S05]  /*1e50*/  IMAD.WIDE R42, R122, 0x2, R108 ;  /* 0x000000027a2a7825 */ /* 0x001fca00078e026c */
[----:B------:R0:W5:Y:S01]  /*1e60*/  @!P1 LDG.E.U16 R89, [R42.64] ;  /* 0x000000062a599981 */ /* 0x000162000c1e1500 */
[----:B------:R-:W-:Y:S02]  /*1e70*/  PRMT R91, RZ, 0x7610, R91 ;  /* 0x00007610ff5b7816 */ /* 0x000fe4000000005b */
[----:B------:R-:W-:Y:S01]  /*1e80*/  LOP3.LUT R117, R117, R116, RZ, 0x3c, !PT ;  /* 0x0000007475757212 */ /* 0x000fe200078e3cff */
[----:B0-----:R-:W-:-:S03]  /*1e90*/  IMAD.WIDE R42, R122, 0x2, R110 ;  /* 0x000000027a2a7825 */ /* 0x001fc600078e026e */
[C---:B------:R-:W-:Y:S02]  /*1ea0*/  LOP3.LUT R116, R117.reuse, R116, RZ, 0x3c, !PT ;  /* 0x0000007475747212 */ /* 0x040fe400078e3cff */
[----:B------:R0:W5:Y:S01]  /*1eb0*/  @!P1 LDG.E.U16 R90, [R42.64] ;  /* 0x000000062a5a9981 */ /* 0x000162000c1e1500 */
[----:B------:R-:W-:Y:S02]  /*1ec0*/  PRMT R92, RZ, 0x7610, R92 ;  /* 0x00007610ff5c7816 */ /* 0x000fe4000000005c */
[----:B------:R-:W-:Y:S01]  /*1ed0*/  LOP3.LUT R117, R117, R116, RZ, 0x3c, !PT ;  /* 0x0000007475757212 */ /* 0x000fe200078e3cff */
[----:B0-----:R-:W-:-:S05]  /*1ee0*/  IMAD.WIDE R42, R122, 0x2, R112 ;  /* 0x000000027a2a7825 */ /* 0x001fca00078e0270 */
[----:B------:R0:W5:Y:S02]  /*1ef0*/  @!P1 LDG.E.U16 R91, [R42.64] ;  /* 0x000000062a5b9981 */ /* 0x000164000c1e1500 */
[----:B0-----:R-:W-:-:S05]  /*1f00*/  IMAD.WIDE R42, R122, 0x2, R114 ;  /* 0x000000027a2a7825 */ /* 0x001fca00078e0272 */
[----:B------:R0:W5:Y:S04]  /*1f10*/  @!P1 LDG.E.U16 R92, [R42.64] ;  /* 0x000000062a5c9981 */ /* 0x000168000c1e1500 */
[----:B--2---:R1:W-:Y:S01]  /*1f20*/  STS.U16 [R97], R88 ;  /* 0x0000005861007388 */ /* 0x0043e20000000400 */
[----:B0-----:R-:W-:Y:S01]  /*1f30*/  IMAD.WIDE R42, R122, 0x2, R116 ;  /* 0x000000027a2a7825 */ /* 0x001fe200078e0274 */
[----:B-1----:R-:W-:-:S06]  /*1f40*/  PRMT R88, RZ, 0x7610, R88 ;  /* 0x00007610ff587816 */ /* 0x002fcc0000000058 */
[----:B------:R-:W2:Y:S01]  /*1f50*/  @!P1 LDG.E.U16 R88, [R42.64] ;  /* 0x000000062a589981 */ /* 0x000ea2000c1e1500 */
[C---:B------:R-:W-:Y:S02]  /*1f60*/  LOP3.LUT R93, R97.reuse, 0x20, RZ, 0x3c, !PT ;  /* 0x00000020615d7812 */ /* 0x040fe400078e3cff */
[C---:B------:R-:W-:Y:S01]  /*1f70*/  LOP3.LUT R94, R97.reuse, 0x40, RZ, 0x3c, !PT ;  /* 0x00000040615e7812 */ /* 0x040fe200078e3cff */
[----:B---3--:R-:W-:Y:S04]  /*1f80*/  STS.U16 [R97+0x1000], R5 ;  /* 0x0010000561007388 */ /* 0x008fe80000000400 */
[----:B----4-:R-:W-:Y:S04]  /*1f90*/  STS.U16 [R97+0x3000], R49 ;  /* 0x0030003161007388 */ /* 0x010fe80000000400 */
[----:B-----5:R-:W-:Y:S04]  /*1fa0*/  STS.U16 [R97+0x2000], R4 ;  /* 0x0020000461007388 */ /* 0x020fe80000000400 */
[----:B------:R-:W-:Y:S04]  /*1fb0*/  STS.U16 [R93+0x400], R48 ;  /* 0x000400305d007388 */ /* 0x000fe80000000400 */
[----:B------:R-:W-:Y:S04]  /*1fc0*/  STS.U16 [R93+0x1400], R41 ;  /* 0x001400295d007388 */ /* 0x000fe80000000400 */
[----:B------:R-:W-:Y:S04]  /*1fd0*/  STS.U16 [R93+0x2400], R40 ;  /* 0x002400285d007388 */ /* 0x000fe80000000400 */
[----:B------:R0:W-:Y:S04]  /*1fe0*/  STS.U16 [R93+0x3400], R15 ;  /* 0x0034000f5d007388 */ /* 0x0001e80000000400 */
[----:B------:R-:W-:Y:S04]  /*1ff0*/  STS.U16 [R94+0x800], R14 ;  /* 0x0008000e5e007388 */ /* 0x000fe80000000400 */
[----:B------:R-:W-:Y:S01]  /*2000*/  STS.U16 [R94+0x1800], R13 ;  /* 0x0018000d5e007388 */ /* 0x000fe20000000400 */
[----:B0-----:R-:W-:-:S03]  /*2010*/  LOP3.LUT R93, R97, 0x60, RZ, 0x3c, !PT ;  /* 0x00000060615d7812 */ /* 0x001fc600078e3cff */
[----:B------:R-:W-:Y:S04]  /*2020*/  STS.U16 [R94+0x2800], R12 ;  /* 0x0028000c5e007388 */ /* 0x000fe80000000400 */
        /* <DEDUP_REMOVED lines=12> */
[----:B--2---:R-:W-:Y:S04]  /*20f0*/  STS.U16 [R96+0x5c00], R88 ;  /* 0x005c005860007388 */ /* 0x004fe80000000400 */
[----:B------:R-:W-:Y:S06]  /*2100*/  BAR.SYNC.DEFER_BLOCKING 0x0 ;  /* 0x0000000000007b1d */ /* 0x000fec0000010000 */
[----:B------:R-:W-:Y:S04]  /*2110*/  LDSM.16.MT88.4 R88, [R0] ;  /* 0x000000000058783b */ /* 0x000fe80000004200 */
[----:B------:R-:W0:Y:S04]  /*2120*/  LDSM.16.M88.4 R8, [R119+0x4000] ;  /* 0x004000007708783b */ /* 0x000e280000000200 */
[----:B------:R-:W1:Y:S04]  /*2130*/  LDSM.16.M88.4 R4, [R119+0x4800] ;  /* 0x004800007704783b */ /* 0x000e680000000200 */
[----:B------:R-:W2:Y:S04]  /*2140*/  LDSM.16.M88.4 R12, [R119+0x5000] ;  /* 0x00500000770c783b */ /* 0x000ea80000000200 */
[----:B------:R-:W3:Y:S04]  /*2150*/  LDSM.16.M88.4 R40, [R119+0x5800] ;  /* 0x005800007728783b */ /* 0x000ee80000000200 */
[----:B------:R-:W4:Y:S04]  /*2160*/  LDSM.16.MT88.4 R48, [R0+0x80] ;  /* 0x000080000030783b */ /* 0x000f280000004200 */
[----:B------:R-:W-:Y:S04]  /*2170*/  LDSM.16.MT88.4 R100, [R0+0x2000] ;  /* 0x002000000064783b */ /* 0x000fe80000004200 */
[----:B------:R-:W-:Y:S01]  /*2180*/  LDSM.16.MT88.4 R92, [R0+0x2080] ;  /* 0x00208000005c783b */ /* 0x000fe20000004200 */
[C---:B0-----:R-:W-:Y:S08]  /*2190*/  HMMA.16816.F32.BF16 R36, R88.reuse, R8, R36 ;  /* 0x000000085824723c */ /* 0x041ff00000041824 */
[C---:B-1----:R-:W-:Y:S08]  /*21a0*/  HMMA.16816.F32.BF16 R32, R88.reuse, R4, R32 ;  /* 0x000000045820723c */ /* 0x042ff00000041820 */
[C---:B--2---:R-:W-:Y:S08]  /*21b0*/  HMMA.16816.F32.BF16 R28, R88.reuse, R12, R28 ;  /* 0x0000000c581c723c */ /* 0x044ff0000004181c */
[----:B---3--:R-:W-:Y:S01]  /*21c0*/  HMMA.16816.F32.BF16 R24, R88, R40, R24 ;  /* 0x000000285818723c */ /* 0x008fe20000041818 */
[----:B------:R-:W0:Y:S07]  /*21d0*/  LDSM.16.MT88.4 R88, [R0+0x100] ;  /* 0x000100000058783b */ /* 0x000e2e0000004200 */
[C---:B----4-:R-:W-:Y:S08]  /*21e0*/  HMMA.16816.F32.BF16 R20, R48.reuse, R8, R20 ;  /* 0x000000083014723c */ /* 0x050ff00000041814 */
[C---:B------:R-:W-:Y:S08]  /*21f0*/  HMMA.16816.F32.BF16 R16, R48.reuse, R4, R16 ;  /* 0x000000043010723c */ /* 0x040ff00000041810 */
[C---:B------:R-:W-:Y:S08]  /*2200*/  HMMA.16816.F32.BF16 R84, R48.reuse, R12, R84 ;  /* 0x0000000c3054723c */ /* 0x040ff00000041854 */
[----:B------:R-:W-:Y:S01]  /*2210*/  HMMA.16816.F32.BF16 R80, R48, R40, R80 ;  /* 0x000000283050723c */ /* 0x000fe20000041850 */
[----:B------:R-:W1:Y:S07]  /*2220*/  LDSM.16.MT88.4 R48, [R0+0x180] ;  /* 0x000180000030783b */ /* 0x000e6e0000004200 */
[C---:B0-----:R-:W-:Y:S08]  /*2230*/  HMMA.16816.F32.BF16 R76, R88.reuse, R8, R76 ;  /* 0x00000008584c723c */ /* 0x041ff0000004184c */
[C---:B------:R-:W-:Y:S08]  /*2240*/  HMMA.16816.F32.BF16 R72, R88.reuse, R4, R72 ;  /* 0x000000045848723c */ /* 0x040ff00000041848 */
[C---:B------:R-:W-:Y:S08]  /*2250*/  HMMA.16816.F32.BF16 R68, R88.reuse, R12, R68 ;  /* 0x0000000c5844723c */ /* 0x040ff00000041844 */
[----:B------:R-:W-:Y:S01]  /*2260*/  HMMA.16816.F32.BF16 R64, R88, R40, R64 ;  /* 0x000000285840723c */ /* 0x000fe20000041840 */
[----:B------:R-:W0:Y:S07]  /*2270*/  LDSM.16.MT88.4 R88, [R0+0x2100] ;  /* 0x002100000058783b */ /* 0x000e2e0000004200 */
[C---:B-1----:R-:W-:Y:S08]  /*2280*/  HMMA.16816.F32.BF16 R60, R48.reuse, R8, R60 ;  /* 0x00000008303c723c */ /* 0x042ff0000004183c */
[C---:B------:R-:W-:Y:S08]  /*2290*/  HMMA.16816.F32.BF16 R56, R48.reuse, R4, R56 ;  /* 0x000000043038723c */ /* 0x040ff00000041838 */
[C---:B------:R-:W-:Y:S08]  /*22a0*/  HMMA.16816.F32.BF16 R52, R48.reuse, R12, R52 ;  /* 0x0000000c3034723c */ /* 0x040ff00000041834 */
[----:B------:R-:W-:Y:S01]  /*22b0*/  HMMA.16816.F32.BF16 R44, R48, R40, R44 ;  /* 0x00000028302c723c */ /* 0x000fe2000004182c */
[----:B------:R-:W1:Y:S01]  /*22c0*/  LDSM.16.MT88.4 R48, [R0+0x2180] ;  /* 0x002180000030783b */ /* 0x000e620000004200 */
[----:B------:R-:W-:-:S04]  /*22d0*/  IADD3 R120, R120, -0x1, RZ ;  /* 0xffffffff78787810 */ /* 0x000fc80007ffe0ff */
[----:B------:R-:W-:Y:S01]  /*22e0*/  ISETP.NE.U32.AND P0, PT, R120, RZ, PT ;  /* 0x000000ff7800720c */ /* 0x000fe20003f05070 */
[----:B------:R-:W-:-:S04]  /*22f0*/  IMAD.WIDE R4, R123, 0x2, R116 ;  /* 0x000000027b047825 */ /* 0x000fc800078e0274 */
[----:B------:R-:W-:Y:S02]  /*2300*/  IMAD.MOV.U32 R9, RZ, RZ, c[0x0][0x188] ;  /* 0x00006200ff097624 */ /* 0x000fe400078e00ff */
[----:B------:R-:W-:Y:S02]  /*2310*/  IMAD.MOV.U32 R117, RZ, RZ, R4 ;  /* 0x000000ffff757224 */ /* 0x000fe400078e0004 */
[----:B------:R-:W-:Y:S01]  /*2320*/  IMAD.MOV.U32 R116, RZ, RZ, R5 ;  /* 0x000000ffff747224 */ /* 0x000fe200078e0005 */
[----:B------:R-:W-:Y:S01]  /*2330*/  HMMA.16816.F32.BF16 R36, R100, R10, R36 ;  /* 0x0000000a6424723c */ /* 0x000fe20000041824 */
[----:B------:R-:W-:Y:S01]  /*2340*/  IMAD.SHL.U32 R9, R9, 0x20, RZ ;  /* 0x0000002009097824 */ /* 0x000fe200078e00ff */
[----:B------:R-:W-:Y:S01]  /*2350*/  UIADD3 UR4, UR4, -0x20, URZ ;  /* 0xffffffe004047890 */ /* 0x000fe2000fffe03f */
[----:B------:R-:W-:-:S05]  /*2360*/  IMAD.WIDE R4, R123, 0x2, R98 ;  /* 0x000000027b047825 */ /* 0x000fca00078e0262 */
[----:B------:R-:W-:Y:S01]  /*2370*/  HMMA.16816.F32.BF16 R32, R100, R6, R32 ;  /* 0x000000066420723c */ /* 0x000fe20000041820 */
[----:B------:R-:W-:-:S04]  /*2380*/  IMAD.WIDE R114, R123, 0x2, R114 ;  /* 0x000000027b727825 */ /* 0x000fc800078e0272 */
[----:B------:R-:W-:-:S03]  /*2390*/  IMAD.WIDE R112, R123, 0x2, R112 ;  /* 0x000000027b707825 */ /* 0x000fc600078e0270 */
        /* <DEDUP_REMOVED lines=8> */
[----:B------:R-:W-:-:S03]  /*2420*/  IMAD.MOV.U32 R99, RZ, RZ, R4 ;  /* 0x000000ffff637224 */ /* 0x000fc600078e0004 */
[----:B------:R-:W-:Y:S01]  /*2430*/  HMMA.16816.F32.BF16 R16, R92, R6, R16 ;  /* 0x000000065c10723c */ /* 0x000fe20000041810 */
[----:B------:R-:W-:-:S07]  /*2440*/  IMAD.MOV.U32 R98, RZ, RZ, R5 ;  /* 0x000000ffff627224 */ /* 0x000fce00078e0005 */
[C---:B------:R-:W-:Y:S08]  /*2450*/  HMMA.16816.F32.BF16 R84, R92.reuse, R14, R84 ;  /* 0x0000000e5c54723c */ /* 0x040ff00000041854 */
[----:B------:R-:W-:Y:S08]  /*2460*/  HMMA.16816.F32.BF16 R80, R92, R42, R80 ;  /* 0x0000002a5c50723c */ /* 0x000ff00000041850 */
[C---:B0-----:R-:W-:Y:S08]  /*2470*/  HMMA.16816.F32.BF16 R76, R88.reuse, R10, R76 ;  /* 0x0000000a584c723c */ /* 0x041ff0000004184c */
[C---:B------:R-:W-:Y:S08]  /*2480*/  HMMA.16816.F32.BF16 R72, R88.reuse, R6, R72 ;  /* 0x000000065848723c */ /* 0x040ff00000041848 */
[C---:B------:R-:W-:Y:S08]  /*2490*/  HMMA.16816.F32.BF16 R68, R88.reuse, R14, R68 ;  /* 0x0000000e5844723c */ /* 0x040ff00000041844 */
[----:B------:R-:W-:Y:S08]  /*24a0*/  HMMA.16816.F32.BF16 R64, R88, R42, R64 ;  /* 0x0000002a5840723c */ /* 0x000ff00000041840 */
[C---:B-1----:R-:W-:Y:S08]  /*24b0*/  HMMA.16816.F32.BF16 R60, R48.reuse, R10, R60 ;  /* 0x0000000a303c723c */ /* 0x042ff0000004183c */
[C---:B------:R-:W-:Y:S08]  /*24c0*/  HMMA.16816.F32.BF16 R56, R48.reuse, R6, R56 ;  /* 0x000000063038723c */ /* 0x040ff00000041838 */
[C---:B------:R-:W-:Y:S08]  /*24d0*/  HMMA.16816.F32.BF16 R52, R48.reuse, R14, R52 ;  /* 0x0000000e3034723c */ /* 0x040ff00000041834 */
[----:B------:R-:W-:Y:S01]  /*24e0*/  HMMA.16816.F32.BF16 R44, R48, R42, R44 ;  /* 0x0000002a302c723c */ /* 0x000fe2000004182c */
[----:B------:R-:W-:Y:S07]  /*24f0*/  @P0 BRA `(.L_x_2) ;  /* 0xfffff16000000947 */ /* 0x000fee000383ffff */
[----:B------:R-:W-:Y:S02]  /*2500*/  F2FP.BF16.PACK_AB R16, R16, R20 ;  /* 0x000000141010723e */ /* 0x000fe400000010ff */
[----:B------:R-:W-:-:S02]  /*2510*/  F2FP.BF16.PACK_AB R6, R59, R63 ;  /* 0x0000003f3b06723e */ /* 0x000fc400000010ff */
[----:B------:R-:W-:Y:S02]  /*2520*/  F2FP.BF16.PACK_AB R8, R75, R79 ;  /* 0x0000004f4b08723e */ /* 0x000fe400000010ff */
[----:B------:R-:W-:Y:S02]  /*2530*/  F2FP.BF16.PACK_AB R10, R19, R23 ;  /* 0x00000017130a723e */ /* 0x000fe400000010ff */
[----:B------:R-:W-:Y:S02]  /*2540*/  F2FP.BF16.PACK_AB R12, R35, R39 ;  /* 0x00000027230c723e */ /* 0x000fe400000010ff */
[----:B------:R-:W-:Y:S02]  /*2550*/  F2FP.BF16.PACK_AB R2, R57, R61 ;  /* 0x0000003d3902723e */ /* 0x000fe400000010ff */
        /* <DEDUP_REMOVED lines=26> */
.L_x_1:
[----:B------:R-:W0:Y:S01]  /*2700*/  S2R R26, SR_TID.X ;  /* 0x00000000001a7919 */ /* 0x000e220000002100 */
[----:B------:R-:W-:Y:S01]  /*2710*/  LOP3.LUT R32, R125, 0xf80, RZ, 0xc0, !PT ;  /* 0x00000f807d207812 */ /* 0x000fe200078ec0ff */
[C---:B------:R-:W-:Y:S01]  /*2720*/  IMAD R42, R124.reuse, c[0x0][0x194], RZ ;  /* 0x000065007c2a7a24 */ /* 0x040fe200078e02ff */
[----:B------:R-:W-:Y:S01]  /*2730*/  ISETP.GE.AND P0, PT, R124, c[0x0][0x178], PT ;  /* 0x00005e007c007a0c */ /* 0x000fe20003f06270 */
[----:B------:R-:W-:Y:S01]  /*2740*/  BAR.SYNC.DEFER_BLOCKING 0x0 ;  /* 0x0000000000007b1d */ /* 0x000fe20000010000 */
[----:B------:R-:W-:-:S02]  /*2750*/  LOP3.LUT R88, R118, 0x14, R121, 0xfe, !PT ;  /* 0x0000001476587812 */ /* 0x000fc400078efe79 */
[C-C-:B------:R-:W-:Y:S02]  /*2760*/  LOP3.LUT R61, R118.reuse, 0x18, R121.reuse, 0xfe, !PT ;  /* 0x00000018763d7812 */ /* 0x140fe400078efe79 */
[--C-:B------:R-:W-:Y:S01]  /*2770*/  LOP3.LUT R86, R118, 0x16, R121.reuse, 0xfe, !PT ;  /* 0x0000001676567812 */ /* 0x100fe200078efe79 */
[----:B------:R-:W-:Y:S01]  /*2780*/  IMAD R99, R88, c[0x0][0x198], RZ ;  /* 0x0000660058637a24 */ /* 0x000fe200078e02ff */
[C-C-:B------:R-:W-:Y:S02]  /*2790*/  LOP3.LUT R60, R118.reuse, 0x1a, R121.reuse, 0xfe, !PT ;  /* 0x0000001a763c7812 */ /* 0x140fe400078efe79 */
[--C-:B------:R-:W-:Y:S01]  /*27a0*/  LOP3.LUT R97, R118, 0x20, R121.reuse, 0xfe, !PT ;  /* 0x0000002076617812 */ /* 0x100fe200078efe79 */
[----:B------:R-:W-:Y:S01]  /*27b0*/  IMAD R101, R86, c[0x0][0x198], RZ ;  /* 0x0000660056657a24 */ /* 0x000fe200078e02ff */
[C-C-:B------:R-:W-:Y:S02]  /*27c0*/  LOP3.LUT R94, R118.reuse, 0x22, R121.reuse, 0xfe, !PT ;  /* 0x00000022765e7812 */ /* 0x140fe400078efe79 */
[----:B------:R-:W-:-:S02]  /*27d0*/  LOP3.LUT R95, R118, 0x24, R121, 0xfe, !PT ;  /* 0x00000024765f7812 */ /* 0x000fc400078efe79 */
[C-C-:B------:R-:W-:Y:S02]  /*27e0*/  LOP3.LUT R96, R118.reuse, 0x26, R121.reuse, 0xfe, !PT ;  /* 0x0000002676607812 */ /* 0x140fe400078efe79 */
[C-C-:B------:R-:W-:Y:S02]  /*27f0*/  LOP3.LUT R93, R118.reuse, 0x28, R121.reuse, 0xfe, !PT ;  /* 0x00000028765d7812 */ /* 0x140fe400078efe79 */
[----:B------:R-:W-:Y:S01]  /*2800*/  LOP3.LUT R92, R118, 0x2a, R121, 0xfe, !PT ;  /* 0x0000002a765c7812 */ /* 0x000fe200078efe79 */
[C---:B0-----:R-:W-:Y:S01]  /*2810*/  IMAD.SHL.U32 R23, R26.reuse, 0x20, RZ ;  /* 0x000000201a177824 */ /* 0x041fe200078e00ff */
[----:B------:R-:W-:Y:S01]  /*2820*/  SHF.R.S32.HI R22, RZ, 0x4, R26 ;  /* 0x00000004ff167819 */ /* 0x000fe2000001141a */
[C---:B------:R-:W-:Y:S01]  /*2830*/  IMAD.SHL.U32 R0, R26.reuse, 0x80, RZ ;  /* 0x000000801a007824 */ /* 0x040fe200078e00ff */
[----:B------:R-:W-:Y:S02]  /*2840*/  LOP3.LUT R24, R26, 0xc, RZ, 0xc0, !PT ;  /* 0x0000000c1a187812 */ /* 0x000fe400078ec0ff */
[----:B------:R-:W-:-:S02]  /*2850*/  SGXT R22, R22, 0x1 ;  /* 0x000000011616781a */ /* 0x000fc40000000200 */
[----:B------:R-:W-:Y:S02]  /*2860*/  LOP3.LUT R23, R23, 0x60, RZ, 0xc0, !PT ;  /* 0x0000006017177812 */ /* 0x000fe400078ec0ff */
[----:B------:R-:W-:Y:S02]  /*2870*/  LOP3.LUT R0, R0, 0x3000, RZ, 0xc0, !PT ;  /* 0x0000300000007812 */ /* 0x000fe400078ec0ff */
[----:B------:R-:W-:Y:S01]  /*2880*/  LOP3.LUT R22, R22, 0x4008, RZ, 0xc0, !PT ;  /* 0x0000400816167812 */ /* 0x000fe200078ec0ff */
[----:B------:R-:W-:Y:S01]  /*2890*/  IMAD R25, R24, 0x1000, R23 ;  /* 0x0000100018197824 */ /* 0x000fe200078e0217 */
[----:B------:R-:W-:Y:S02]  /*28a0*/  LOP3.LUT R0, R0, 0x78, R125, 0xf8, !PT ;  /* 0x0000007800007812 */ /* 0x000fe400078ef87d */
[----:B------:R-:W-:Y:S01]  /*28b0*/  LOP3.LUT R23, R22, 0x180, R26, 0xf8, !PT ;  /* 0x0000018016177812 */ /* 0x000fe200078ef81a */
[----:B------:R-:W-:Y:S01]  /*28c0*/  IMAD R25, R24, 0x2, R25 ;  /* 0x0000000218197824 */ /* 0x000fe200078e0219 */
[----:B------:R-:W-:-:S02]  /*28d0*/  LOP3.LUT R91, R118, 0x2c, R121, 0xfe, !PT ;  /* 0x0000002c765b7812 */ /* 0x000fc400078efe79 */
[----:B------:R-:W-:Y:S01]  /*28e0*/  LOP3.LUT R0, R23, R0, RZ, 0x3c, !PT ;  /* 0x0000000017007212 */ /* 0x000fe200078e3cff */
[----:B------:R-:W-:Y:S01]  /*28f0*/  IMAD.IADD R32, R32, 0x1, R25 ;  /* 0x0000000120207824 */ /* 0x000fe200078e0219 */
[----:B------:R-:W-:Y:S02]  /*2900*/  LOP3.LUT R23, R118, 0xc, R121, 0xfe, !PT ;  /* 0x0000000c76177812 */ /* 0x000fe400078efe79 */
[----:B------:R-:W-:Y:S01]  /*2910*/  LOP3.LUT R22, R0, 0x10, RZ, 0x3c, !PT ;  /* 0x0000001000167812 */ /* 0x000fe200078e3cff */
[----:B------:R0:W-:Y:S01]  /*2920*/  STS.64 [R0], R36 ;  /* 0x0000002400007388 */ /* 0x0001e20000000a00 */
[C---:B------:R-:W-:Y:S02]  /*2930*/  LOP3.LUT R33, R32.reuse, 0x8, RZ, 0x3c, !PT ;  /* 0x0000000820217812 */ /* 0x040fe400078e3cff */
[C---:B------:R-:W-:Y:S01]  /*2940*/  LOP3.LUT R98, R32.reuse, 0x10, RZ, 0x3c, !PT ;  /* 0x0000001020627812 */ /* 0x040fe200078e3cff */
[----:B------:R-:W-:Y:S01]  /*2950*/  STS.64 [R0+0x800], R20 ;  /* 0x0008001400007388 */ /* 0x000fe20000000a00 */
[----:B------:R-:W-:-:S02]  /*2960*/  LOP3.LUT R62, R32, 0x18, RZ, 0x3c, !PT ;  /* 0x00000018203e7812 */ /* 0x000fc400078e3cff */
[C-C-:B------:R-:W-:Y:S01]  /*2970*/  LOP3.LUT R90, R118.reuse, 0x2e, R121.reuse, 0xfe, !PT ;  /* 0x0000002e765a7812 */ /* 0x140fe200078efe79 */
[----:B------:R-:W-:Y:S01]  /*2980*/  STS.64 [R0+0x200], R16 ;  /* 0x0002001000007388 */ /* 0x000fe20000000a00 */
[C-C-:B------:R-:W-:Y:S02]  /*2990*/  LOP3.LUT R89, R118.reuse, 0x30, R121.reuse, 0xfe, !PT ;  /* 0x0000003076597812 */ /* 0x140fe400078efe79 */
[C-C-:B------:R-:W-:Y:S01]  /*29a0*/  LOP3.LUT R87, R118.reuse, 0x32, R121.reuse, 0xfe, !PT ;  /* 0x0000003276577812 */ /* 0x140fe200078efe79 */
[----:B------:R-:W-:Y:S01]  /*29b0*/  STS.64 [R0+0xa00], R14 ;  /* 0x000a000e00007388 */ /* 0x000fe20000000a00 */
[----:B0-----:R-:W-:Y:S01]  /*29c0*/  IMAD R37, R23, c[0x0][0x198], RZ ;  /* 0x0000660017257a24 */ /* 0x001fe200078e02ff */
[C-C-:B------:R-:W-:Y:S02]  /*29d0*/  LOP3.LUT R63, R118.reuse, 0x34, R121.reuse, 0xfe, !PT ;  /* 0x00000034763f7812 */ /* 0x140fe400078efe79 */
[----:B------:R0:W-:Y:S01]  /*29e0*/  STS.64 [R0+0x400], R72 ;  /* 0x0004004800007388 */ /* 0x0001e20000000a00 */
[----:B------:R-:W-:-:S02]  /*29f0*/  LOP3.LUT R64, R118, 0x36, R121, 0xfe, !PT ;  /* 0x0000003676407812 */ /* 0x000fc400078efe79 */
[C-C-:B------:R-:W-:Y:S01]  /*2a00*/  LOP3.LUT R65, R118.reuse, 0x38, R121.reuse, 0xfe, !PT ;  /* 0x0000003876417812 */ /* 0x140fe200078efe79 */
[----:B------:R-:W-:Y:S01]  /*2a10*/  STS.64 [R0+0xc00], R4 ;  /* 0x000c000400007388 */ /* 0x000fe20000000a00 */
[C-C-:B------:R-:W-:Y:S02]  /*2a20*/  LOP3.LUT R66, R118.reuse, 0x3a, R121.reuse, 0xfe, !PT ;  /* 0x0000003a76427812 */ /* 0x140fe400078efe79 */
[C-C-:B------:R-:W-:Y:S01]  /*2a30*/  LOP3.LUT R67, R118.reuse, 0x3c, R121.reuse, 0xfe, !PT ;  /* 0x0000003c76437812 */ /* 0x140fe200078efe79 */
[----:B------:R-:W-:Y:S01]  /*2a40*/  STS.64 [R0+0x600], R56 ;  /* 0x0006003800007388 */ /* 0x000fe20000000a00 */
[C-C-:B------:R-:W-:Y:S02]  /*2a50*/  LOP3.LUT R68, R118.reuse, 0x3e, R121.reuse, 0xfe, !PT ;  /* 0x0000003e76447812 */ /* 0x140fe400078efe79 */
[C-C-:B------:R-:W-:Y:S01]  /*2a60*/  LOP3.LUT R69, R118.reuse, 0x40, R121.reuse, 0xfe, !PT ;  /* 0x0000004076457812 */ /* 0x140fe200078efe79 */
[----:B------:R1:W-:Y:S01]  /*2a70*/  STS.64 [R0+0xe00], R2 ;  /* 0x000e000200007388 */ /* 0x0003e20000000a00 */
[----:B------:R-:W-:-:S02]  /*2a80*/  LOP3.LUT R70, R118, 0x42, R121, 0xfe, !PT ;  /* 0x0000004276467812 */ /* 0x000fc400078efe79 */
[C-C-:B------:R-:W-:Y:S01]  /*2a90*/  LOP3.LUT R71, R118.reuse, 0x44, R121.reuse, 0xfe, !PT ;  /* 0x0000004476477812 */ /* 0x140fe200078efe79 */
[----:B------:R2:W-:Y:S01]  /*2aa0*/  STS.64 [R22+0x8000], R34 ;  /* 0x0080002216007388 */ /* 0x0005e20000000a00 */
[C-C-:B0-----:R-:W-:Y:S02]  /*2ab0*/  LOP3.LUT R72, R118.reuse, 0x46, R121.reuse, 0xfe, !PT ;  /* 0x0000004676487812 */ /* 0x141fe400078efe79 */
[C-C-:B------:R-:W-:Y:S01]  /*2ac0*/  LOP3.LUT R73, R118.reuse, 0x48, R121.reuse, 0xfe, !PT ;  /* 0x0000004876497812 */ /* 0x140fe200078efe79 */
[----:B------:R0:W-:Y:S01]  /*2ad0*/  STS.64 [R22+0x8800], R12 ;  /* 0x0088000c16007388 */ /* 0x0001e20000000a00 */
[C-C-:B------:R-:W-:Y:S02]  /*2ae0*/  LOP3.LUT R76, R118.reuse, 0x4e, R121.reuse, 0xfe, !PT ;  /* 0x0000004e764c7812 */ /* 0x140fe400078efe79 */
[----:B------:R-:W-:Y:S01]  /*2af0*/  LOP3.LUT R77, R118, 0x50, R121, 0xfe, !PT ;  /* 0x00000050764d7812 */ /* 0x000fe200078efe79 */
[----:B------:R-:W-:Y:S01]  /*2b00*/  STS.64 [R22+0x8200], R18 ;  /* 0x0082001216007388 */ /* 0x000fe20000000a00 */
[----:B-1----:R-:W-:-:S02]  /*2b10*/  LEA R0, P2, R42, c[0x0][0x170], 0x1 ;  /* 0x00005c002a007a11 */ /* 0x002fc400078408ff */
[--C-:B------:R-:W-:Y:S01]  /*2b20*/  LOP3.LUT R78, R118, 0x52, R121.reuse, 0xfe, !PT ;  /* 0x00000052764e7812 */ /* 0x100fe200078efe79 */
[----:B------:R1:W-:Y:S01]  /*2b30*/  STS.64 [R22+0x8a00], R10 ;  /* 0x008a000a16007388 */ /* 0x0003e20000000a00 */
[----:B------:R-:W-:Y:S02]  /*2b40*/  LEA.HI.X.SX32 R42, R42, c[0x0][0x174], 0x1, P2 ;  /* 0x00005d002a2a7a11 */ /* 0x000fe400010f0eff */
[C-C-:B--2---:R-:W-:Y:S01]  /*2b50*/  LOP3.LUT R34, R118.reuse, 0x10, R121.reuse, 0xfe, !PT ;  /* 0x0000001076227812 */ /* 0x144fe200078efe79 */
[----:B------:R-:W-:Y:S01]  /*2b60*/  STS.64 [R22+0x8400], R74 ;  /* 0x0084004a16007388 */ /* 0x000fe20000000a00 */
[C---:B0-----:R-:W-:Y:S02]  /*2b70*/  LOP3.LUT R12, R118.reuse, R121, RZ, 0xfc, !PT ;  /* 0x00000079760c7212 */ /* 0x041fe400078efcff */
[--C-:B------:R-:W-:Y:S01]  /*2b80*/  LOP3.LUT R13, R118, 0x4, R121.reuse, 0xfe, !PT ;  /* 0x00000004760d7812 */ /* 0x100fe200078efe79 */
[----:B------:R0:W-:Y:S01]  /*2b90*/  STS.64 [R22+0x8c00], R8 ;  /* 0x008c000816007388 */ /* 0x0001e20000000a00 */
[C---:B------:R-:W-:Y:S01]  /*2ba0*/  ISETP.LT.AND P1, PT, R12.reuse, c[0x0][0x17c], !P0 ;  /* 0x00005f000c007a0c */ /* 0x040fe20004721270 */
[----:B------:R-:W-:Y:S01]  /*2bb0*/  IMAD R57, R12, c[0x0][0x198], RZ ;  /* 0x000066000c397a24 */ /* 0x000fe200078e02ff */
[C-C-:B------:R-:W-:Y:S01]  /*2bc0*/  LOP3.LUT R12, R118.reuse, 0x6, R121.reuse, 0xfe, !PT ;  /* 0x00000006760c7812 */ /* 0x140fe200078efe79 */
[----:B------:R-:W-:Y:S01]  /*2bd0*/  STS.64 [R22+0x8600], R58 ;  /* 0x0086003a16007388 */ /* 0x000fe20000000a00 */
[C-C-:B-1----:R-:W-:Y:S01]  /*2be0*/  LOP3.LUT R10, R118.reuse, 0x2, R121.reuse, 0xfe, !PT ;  /* 0x00000002760a7812 */ /* 0x142fe200078efe79 */
[----:B------:R-:W-:Y:S01]  /*2bf0*/  IMAD R21, R13, c[0x0][0x198], RZ ;  /* 0x000066000d157a24 */ /* 0x000fe200078e02ff */
[--C-:B------:R-:W-:Y:S01]  /*2c00*/  LOP3.LUT R11, R118, 0x8, R121.reuse, 0xfe, !PT ;  /* 0x00000008760b7812 */ /* 0x100fe200078efe79 */
[----:B------:R1:W-:Y:S01]  /*2c10*/  STS.64 [R22+0x8e00], R6 ;  /* 0x008e000616007388 */ /* 0x0003e20000000a00 */
[----:B------:R-:W-:Y:S01]  /*2c20*/  ISETP.LT.AND P4, PT, R10, c[0x0][0x17c], !P0 ;  /* 0x00005f000a007a0c */ /* 0x000fe20004781270 */
[----:B------:R-:W-:Y:S01]  /*2c30*/  IMAD R27, R12, c[0x0][0x198], RZ ;  /* 0x000066000c1b7a24 */ /* 0x000fe200078e02ff */
[-C--:B------:R-:W-:Y:S01]  /*2c40*/  LEA R24, P6, R21, R0.reuse, 0x1 ;  /* 0x0000000015187211 */ /* 0x080fe200078c08ff */
[----:B------:R-:W-:Y:S01]  /*2c50*/  BAR.SYNC.DEFER_BLOCKING 0x0 ;  /* 0x0000000000007b1d */ /* 0x000fe20000010000 */
[----:B0-----:R-:W-:Y:S01]  /*2c60*/  IMAD R9, R10, c[0x0][0x198], RZ ;  /* 0x000066000a097a24 */ /* 0x001fe200078e02ff */
[----:B------:R-:W-:Y:S01]  /*2c70*/  LOP3.LUT R10, R118, 0xa, R121, 0xfe, !PT ;  /* 0x0000000a760a7812 */ /* 0x000fe200078efe79 */
[----:B------:R-:W-:Y:S01]  /*2c80*/  IMAD R29, R11, c[0x0][0x198], RZ ;  /* 0x000066000b1d7a24 */ /* 0x000fe200078e02ff */
[-C--:B------:R-:W-:Y:S01]  /*2c90*/  LEA R26, P5, R27, R0.reuse, 0x1 ;  /* 0x000000001b1a7211 */ /* 0x080fe200078a08ff */
[----:B------:R-:W-:Y:S01]  /*2ca0*/  IMAD R41, R34, c[0x0][0x198], RZ ;  /* 0x0000660022297a24 */ /* 0x000fe200078e02ff */
[-C--:B------:R-:W-:Y:S01]  /*2cb0*/  LEA R8, P3, R9, R0.reuse, 0x1 ;  /* 0x0000000009087211 */ /* 0x080fe200078608ff */
[----:B------:R-:W-:Y:S01]  /*2cc0*/  IMAD R31, R10, c[0x0][0x198], RZ ;  /* 0x000066000a1f7a24 */ /* 0x000fe200078e02ff */
[----:B-1----:R-:W-:-:S02]  /*2cd0*/  LEA R6, P2, R57, R0, 0x1 ;  /* 0x0000000039067211 */ /* 0x002fc400078408ff */
[-C--:B------:R-:W-:Y:S02]  /*2ce0*/  LEA.HI.X.SX32 R9, R9, R42.reuse, 0x1, P3 ;  /* 0x0000002a09097211 */ /* 0x080fe400018f0eff */
[-C--:B------:R-:W-:Y:S02]  /*2cf0*/  LEA.HI.X.SX32 R7, R57, R42.reuse, 0x1, P2 ;  /* 0x0000002a39077211 */ /* 0x080fe400010f0eff */
[----:B------:R-:W-:Y:S02]  /*2d00*/  ISETP.LT.AND P3, PT, R12, c[0x0][0x17c], !P0 ;  /* 0x00005f000c007a0c */ /* 0x000fe40004761270 */
[----:B------:R-:W-:Y:S02]  /*2d10*/  ISETP.LT.AND P2, PT, R11, c[0x0][0x17c], !P0 ;  /* 0x00005f000b007a0c */ /* 0x000fe40004741270 */
[-C--:B------:R-:W-:Y:S02]  /*2d20*/  LEA.HI.X.SX32 R25, R21, R42.reuse, 0x1, P6 ;  /* 0x0000002a15197211 */ /* 0x080fe400030f0eff */
[----:B------:R-:W-:-:S02]  /*2d30*/  LEA.HI.X.SX32 R27, R27, R42, 0x1, P5 ;  /* 0x0000002a1b1b7211 */ /* 0x000fc400028f0eff */
[----:B------:R-:W-:Y:S01]  /*2d40*/  LOP3.LUT R22, R118, 0xe, R121, 0xfe, !PT ;  /* 0x0000000e76167812 */ /* 0x000fe200078efe79 */
[----:B------:R-:W0:Y:S01]  /*2d50*/  LDS.64 R2, [R32] ;  /* 0x0000000020027984 */ /* 0x000e220000000a00 */
[----:B------:R-:W-:-:S03]  /*2d60*/  LEA R28, P6, R29, R0, 0x1 ;  /* 0x000000001d1c7211 */ /* 0x000fc600078c08ff */
[----:B------:R-:W-:Y:S01]  /*2d70*/  IMAD R39, R22, c[0x0][0x198], RZ ;  /* 0x0000660016277a24 */ /* 0x000fe200078e02ff */
[----:B------:R-:W1:Y:S01]  /*2d80*/  LDS.64 R4, [R33] ;  /* 0x0000000021047984 */ /* 0x000e620000000a00 */
[----:B------:R-:W-:Y:S02]  /*2d90*/  LEA R30, P5, R31, R0, 0x1 ;  /* 0x000000001f1e7211 */ /* 0x000fe400078a08ff */
[-C--:B------:R-:W-:Y:S01]  /*2da0*/  LEA.HI.X.SX32 R29, R29, R42.reuse, 0x1, P6 ;  /* 0x0000002a1d1d7211 */ /* 0x080fe200030f0eff */
[----:B------:R-:W-:Y:S01]  /*2db0*/  LDS.64 R18, [R62] ;  /* 0x000000003e127984 */ /* 0x000fe20000000a00 */
[----:B------:R-:W-:Y:S02]  /*2dc0*/  LEA.HI.X.SX32 R31, R31, R42, 0x1, P5 ;  /* 0x0000002a1f1f7211 */ /* 0x000fe400028f0eff */
[----:B------:R-:W-:Y:S01]  /*2dd0*/  LOP3.LUT R35, R118, 0x12, R121, 0xfe, !PT ;  /* 0x0000001276237812 */ /* 0x000fe200078efe79 */
[----:B------:R-:W-:Y:S01]  /*2de0*/  LDS.64 R16, [R32+0x1000] ;  /* 0x0010000020107984 */ /* 0x000fe20000000a00 */
[----:B------:R-:W-:-:S02]  /*2df0*/  LEA R36, P5, R39, R0, 0x1 ;  /* 0x0000000027247211 */ /* 0x000fc400078a08ff */
[C-C-:B------:R-:W-:Y:S01]  /*2e00*/  LOP3.LUT R58, R118.reuse, 0x1e, R121.reuse, 0xfe, !PT ;  /* 0x0000001e763a7812 */ /* 0x140fe200078efe79 */
[----:B------:R-:W-:Y:S01]  /*2e10*/  LDS.64 R14, [R33+0x1000] ;  /* 0x00100000210e7984 */ /* 0x000fe20000000a00 */
[C-C-:B------:R-:W-:Y:S02]  /*2e20*/  LOP3.LUT R59, R118.reuse, 0x1c, R121.reuse, 0xfe, !PT ;  /* 0x0000001c763b7812 */ /* 0x140fe400078efe79 */
[C-C-:B------:R-:W-:Y:S01]  /*2e30*/  LOP3.LUT R74, R118.reuse, 0x4a, R121.reuse, 0xfe, !PT ;  /* 0x0000004a764a7812 */ /* 0x140fe200078efe79 */
[----:B------:R-:W-:Y:S01]  /*2e40*/  LDS.64 R20, [R33+0x2000] ;  /* 0x0020000021147984 */ /* 0x000fe20000000a00 */
[C-C-:B------:R-:W-:Y:S02]  /*2e50*/  LOP3.LUT R75, R118.reuse, 0x4c, R121.reuse, 0xfe, !PT ;  /* 0x0000004c764b7812 */ /* 0x140fe400078efe79 */
[C-C-:B------:R-:W-:Y:S02]  /*2e60*/  LOP3.LUT R79, R118.reuse, 0x54, R121.reuse, 0xfe, !PT ;  /* 0x00000054764f7812 */ /* 0x140fe400078efe79 */
[----:B------:R-:W-:-:S02]  /*2e70*/  LOP3.LUT R80, R118, 0x56, R121, 0xfe, !PT ;  /* 0x0000005676507812 */ /* 0x000fc400078efe79 */
[C-C-:B------:R-:W-:Y:S02]  /*2e80*/  LOP3.LUT R81, R118.reuse, 0x58, R121.reuse, 0xfe, !PT ;  /* 0x0000005876517812 */ /* 0x140fe400078efe79 */
[C-C-:B------:R-:W-:Y:S02]  /*2e90*/  LOP3.LUT R82, R118.reuse, 0x5a, R121.reuse, 0xfe, !PT ;  /* 0x0000005a76527812 */ /* 0x140fe400078efe79 */
[C-C-:B------:R-:W-:Y:S02]  /*2ea0*/  LOP3.LUT R43, R118.reuse, 0x60, R121.reuse, 0xfe, !PT ;  /* 0x00000060762b7812 */ /* 0x140fe400078efe79 */
[C-C-:B------:R-:W-:Y:S02]  /*2eb0*/  LOP3.LUT R44, R118.reuse, 0x62, R121.reuse, 0xfe, !PT ;  /* 0x00000062762c7812 */ /* 0x140fe400078efe79 */
[C-C-:B------:R-:W-:Y:S02]  /*2ec0*/  LOP3.LUT R45, R118.reuse, 0x64, R121.reuse, 0xfe, !PT ;  /* 0x00000064762d7812 */ /* 0x140fe400078efe79 */
[----:B------:R-:W-:-:S02]  /*2ed0*/  LOP3.LUT R83, R118, 0x5c, R121, 0xfe, !PT ;  /* 0x0000005c76537812 */ /* 0x000fc400078efe79 */
[--C-:B------:R-:W-:Y:S01]  /*2ee0*/  LOP3.LUT R84, R118, 0x5e, R121.reuse, 0xfe, !PT ;  /* 0x0000005e76547812 */ /* 0x100fe200078efe79 */
[----:B0-----:R-:W-:Y:S01]  /*2ef0*/  @P1 STG.E.U16 [R6.64], R2 ;  /* 0x0000000206001986 */ /* 0x001fe2000c101506 */
[----:B------:R-:W-:Y:S02]  /*2f00*/  ISETP.LT.AND P1, PT, R10, c[0x0][0x17c], !P0 ;  /* 0x00005f000a007a0c */ /* 0x000fe40004721270 */
[C-C-:B------:R-:W-:Y:S01]  /*2f10*/  LOP3.LUT R46, R118.reuse, 0x66, R121.reuse, 0xfe, !PT ;  /* 0x00000066762e7812 */ /* 0x140fe200078efe79 */
[----:B------:R-:W0:Y:S01]  /*2f20*/  LDS.64 R6, [R98] ;  /* 0x0000000062067984 */ /* 0x000e220000000a00 */
[C-C-:B------:R-:W-:Y:S02]  /*2f30*/  LOP3.LUT R47, R118.reuse, 0x68, R121.reuse, 0xfe, !PT ;  /* 0x00000068762f7812 */ /* 0x140fe400078efe79 */
[----:B------:R-:W-:Y:S01]  /*2f40*/  LOP3.LUT R48, R118, 0x6a, R121, 0xfe, !PT ;  /* 0x0000006a76307812 */ /* 0x000fe200078efe79 */
[----:B-1----:R1:W-:Y:S01]  /*2f50*/  @P4 STG.E.U16 [R8.64], R4 ;  /* 0x0000000408004986 */ /* 0x0023e2000c101506 */
[----:B------:R-:W-:-:S02]  /*2f60*/  ISETP.LT.AND P4, PT, R13, c[0x0][0x17c], !P0 ;  /* 0x00005f000d007a0c */ /* 0x000fc40004781270 */
[C-C-:B------:R-:W-:Y:S01]  /*2f70*/  LOP3.LUT R49, R118.reuse, 0x6c, R121.reuse, 0xfe, !PT ;  /* 0x0000006c76317812 */ /* 0x140fe200078efe79 */
[----:B------:R-:W2:Y:S01]  /*2f80*/  LDS.64 R8, [R98+0x1000] ;  /* 0x0010000062087984 */ /* 0x000ea20000000a00 */
[C-C-:B------:R-:W-:Y:S02]  /*2f90*/  LOP3.LUT R50, R118.reuse, 0x6e, R121.reuse, 0xfe, !PT ;  /* 0x0000006e76327812 */ /* 0x140fe400078efe79 */
[C-C-:B------:R-:W-:Y:S01]  /*2fa0*/  LOP3.LUT R51, R118.reuse, 0x70, R121.reuse, 0xfe, !PT ;  /* 0x0000007076337812 */ /* 0x140fe200078efe79 */
[----:B------:R-:W3:Y:S01]  /*2fb0*/  LDS.64 R12, [R62+0x1000] ;  /* 0x001000003e0c7984 */ /* 0x000ee20000000a00 */
[C-C-:B------:R-:W-:Y:S02]  /*2fc0*/  LOP3.LUT R52, R118.reuse, 0x72, R121.reuse, 0xfe, !PT ;  /* 0x0000007276347812 */ /* 0x140fe400078efe79 */
[----:B------:R-:W-:Y:S01]  /*2fd0*/  LOP3.LUT R53, R118, 0x74, R121, 0xfe, !PT ;  /* 0x0000007476357812 */ /* 0x000fe200078efe79 */
[----:B------:R-:W4:Y:S01]  /*2fe0*/  LDS.64 R10, [R32+0x2000] ;  /* 0x00200000200a7984 */ /* 0x000f220000000a00 */
[----:B-1----:R-:W-:-:S02]  /*2ff0*/  PRMT R4, R4, 0x7632, R4 ;  /* 0x0000763204047816 */ /* 0x002fc40000000004 */
[C-C-:B------:R-:W-:Y:S02]  /*3000*/  LOP3.LUT R54, R118.reuse, 0x76, R121.reuse, 0xfe, !PT ;  /* 0x0000007676367812 */ /* 0x140fe400078efe79 */
[C-C-:B------:R-:W-:Y:S02]  /*3010*/  LOP3.LUT R55, R118.reuse, 0x78, R121.reuse, 0xfe, !PT ;  /* 0x0000007876377812 */ /* 0x140fe400078efe79 */
[C-C-:B------:R-:W-:Y:S02]  /*3020*/  LOP3.LUT R56, R118.reuse, 0x7a, R121.reuse, 0xfe, !PT ;  /* 0x0000007a76387812 */ /* 0x140fe400078efe79 */
[C-C-:B------:R-:W-:Y:S02]  /*3030*/  LOP3.LUT R85, R118.reuse, 0x7c, R121.reuse, 0xfe, !PT ;  /* 0x0000007c76557812 */ /* 0x140fe400078efe79 */
[----:B------:R-:W-:Y:S01]  /*3040*/  LOP3.LUT R118, R118, 0x7e, R121, 0xfe, !PT ;  /* 0x0000007e76767812 */ /* 0x000fe200078efe79 */
[----:B0-----:R-:W-:Y:S01]  /*3050*/  @P4 STG.E.U16 [R24.64], R6 ;  /* 0x0000000618004986 */ /* 0x001fe2000c101506 */
[----:B------:R-:W-:-:S03]  /*3060*/  ISETP.LT.AND P4, PT, R23, c[0x0][0x17c], !P0 ;  /* 0x00005f0017007a0c */ /* 0x000fc60004781270 */
[----:B------:R0:W-:Y:S01]  /*3070*/  @P3 STG.E.U16 [R26.64], R18 ;  /* 0x000000121a003986 */ /* 0x0001e2000c101506 */
[----:B------:R-:W-:-:S03]  /*3080*/  ISETP.LT.AND P3, PT, R22, c[0x0][0x17c], !P0 ;  /* 0x00005f0016007a0c */ /* 0x000fc60004761270 */
[----:B------:R-:W1:Y:S04]  /*3090*/  LDS.64 R22, [R98+0x2000] ;  /* 0x0020000062167984 */ /* 0x000e680000000a00 */
[----:B------:R-:W5:Y:S04]  /*30a0*/  LDS.64 R24, [R62+0x2000] ;  /* 0x002000003e187984 */ /* 0x000f680000000a00 */
[----:B------:R2:W-:Y:S01]  /*30b0*/  @P2 STG.E.U16 [R28.64], R16 ;  /* 0x000000101c002986 */ /* 0x0005e2000c101506 */
[----:B------:R-:W-:Y:S02]  /*30c0*/  ISETP.LT.AND P2, PT, R34, c[0x0][0x17c], !P0 ;  /* 0x00005f0022007a0c */ /* 0x000fe40004741270 */
[----:B------:R-:W-:Y:S01]  /*30d0*/  LEA R34, P6, R37, R0, 0x1 ;  /* 0x0000000025227211 */ /* 0x000fe200078c08ff */
[----:B------:R3:W-:Y:S01]  /*30e0*/  @P1 STG.E.U16 [R30.64], R14 ;  /* 0x0000000e1e001986 */ /* 0x0007e2000c101506 */
[----:B------:R-:W-:-:S02]  /*30f0*/  ISETP.LT.AND P1, PT, R35, c[0x0][0x17c], !P0 ;  /* 0x00005f0023007a0c */ /* 0x000fc40004721270 */
[----:B0-----:R-:W-:Y:S01]  /*3100*/  PRMT R18, R2, 0x7632, R18 ;  /* 0x0000763202127816 */ /* 0x001fe20000000012 */
[----:B------:R-:W0:Y:S04]  /*3110*/  LDS.64 R26, [R32+0x3000] ;  /* 0x00300000201a7984 */ /* 0x000e280000000a00 */
[----:B------:R-:W0:Y:S01]  /*3120*/  LDS.64 R28, [R33+0x3000] ;  /* 0x00300000211c7984 */ /* 0x000e220000000a00 */
[----:B--2---:R-:W-:Y:S01]  /*3130*/  PRMT R16, R16, 0x7632, R16 ;  /* 0x0000763210107816 */ /* 0x004fe20000000010 */
[----:B---3--:R-:W-:Y:S01]  /*3140*/  IMAD R31, R35, c[0x0][0x198], RZ ;  /* 0x00006600231f7a24 */ /* 0x008fe200078e02ff */
[----:B------:R-:W-:Y:S01]  /*3150*/  LEA.HI.X.SX32 R35, R37, R42, 0x1, P6 ;  /* 0x0000002a25237211 */ /* 0x000fe200030f0eff */
[----:B------:R-:W-:Y:S01]  /*3160*/  LDS.64 R32, [R62+0x3000] ;  /* 0x003000003e207984 */ /* 0x000fe20000000a00 */
[----:B------:R-:W-:-:S02]  /*3170*/  LEA R38, P6, R41, R0, 0x1 ;  /* 0x0000000029267211 */ /* 0x000fc400078c08ff */
[----:B------:R-:W-:Y:S01]  /*3180*/  LEA.HI.X.SX32 R37, R39, R42, 0x1, P5 ;  /* 0x0000002a27257211 */ /* 0x000fe200028f0eff */
[----:B------:R2:W-:Y:S01]  /*3190*/  @P4 STG.E.U16 [R34.64], R8 ;  /* 0x0000000822004986 */ /* 0x0005e2000c101506 */
[----:B------:R-:W-:Y:S02]  /*31a0*/  LEA R40, P5, R31, R0, 0x1 ;  /* 0x000000001f287211 */ /* 0x000fe400078a08ff */
[-C--:B------:R-:W-:Y:S01]  /*31b0*/  LEA.HI.X.SX32 R39, R41, R42.reuse, 0x1, P6 ;  /* 0x0000002a29277211 */ /* 0x080fe200030f0eff */
[----:B------:R3:W-:Y:S01]  /*31c0*/  @P3 STG.E.U16 [R36.64], R12 ;  /* 0x0000000c24003986 */ /* 0x0007e2000c101506 */
[----:B------:R-:W-:Y:S02]  /*31d0*/  LEA.HI.X.SX32 R41, R31, R42, 0x1, P5 ;  /* 0x0000002a1f297211 */ /* 0x000fe400028f0eff */
[----:B------:R-:W-:Y:S01]  /*31e0*/  ISETP.LT.AND P5, PT, R88, c[0x0][0x17c], !P0 ;  /* 0x00005f0058007a0c */ /* 0x000fe200047a1270 */
[----:B------:R-:W0:Y:S01]  /*31f0*/  LDS.64 R30, [R98+0x3000] ;  /* 0x00300000621e7984 */ /* 0x000e220000000a00 */
[C---:B------:R-:W-:Y:S01]  /*3200*/  ISETP.LT.AND P3, PT, R61.reuse, c[0x0][0x17c], !P0 ;  /* 0x00005f003d007a0c */ /* 0x040fe20004761270 */
[----:B------:R-:W-:Y:S01]  /*3210*/  IMAD R61, R61, c[0x0][0x198], RZ ;  /* 0x000066003d3d7a24 */ /* 0x000fe200078e02ff */
[----:B------:R-:W-:Y:S01]  /*3220*/  ISETP.LT.AND P4, PT, R86, c[0x0][0x17c], !P0 ;  /* 0x00005f0056007a0c */ /* 0x000fe20004781270 */
[----:B----4-:R4:W-:Y:S01]  /*3230*/  @P2 STG.E.U16 [R38.64], R10 ;  /* 0x0000000a26002986 */ /* 0x0109e2000c101506 */
[----:B--2---:R-:W-:-:S02]  /*3240*/  LEA R34, P2, R99, R0, 0x1 ;  /* 0x0000000063227211 */ /* 0x004fc400078408ff */
[----:B------:R-:W-:Y:S01]  /*3250*/  PRMT R14, R14, 0x7632, R14 ;  /* 0x000076320e0e7816 */ /* 0x000fe2000000000e */
[----:B------:R2:W-:Y:S01]  /*3260*/  @P1 STG.E.U16 [R40.64], R20 ;  /* 0x0000001428001986 */ /* 0x0005e2000c101506 */
[----:B------:R-:W-:Y:S01]  /*3270*/  LEA.HI.X.SX32 R35, R99, R42, 0x1, P2 ;  /* 0x0000002a63237211 */ /* 0x000fe200010f0eff */
[C---:B------:R-:W-:Y:S01]  /*3280*/  IMAD R99, R60.reuse, c[0x0][0x198], RZ ;  /* 0x000066003c637a24 */ /* 0x040fe200078e02ff */
[C---:B---3--:R-:W-:Y:S02]  /*3290*/  LEA R36, P1, R101.reuse, R0, 0x1 ;  /* 0x0000000065247211 */ /* 0x048fe400078208ff */
[----:B------:R-:W-:Y:S01]  /*32a0*/  ISETP.LT.AND P2, PT, R60, c[0x0][0x17c], !P0 ;  /* 0x00005f003c007a0c */ /* 0x000fe20004741270 */
[----:B-1----:R1:W-:Y:S01]  /*32b0*/  @P5 STG.E.U16 [R34.64], R22 ;  /* 0x0000001622005986 */ /* 0x0023e2000c101506 */
[----:B------:R-:W-:Y:S02]  /*32c0*/  LEA.HI.X.SX32 R37, R101, R42, 0x1, P1 ;  /* 0x0000002a65257211 */ /* 0x000fe400008f0eff */
[----:B----4-:R-:W-:-:S02]  /*32d0*/  LEA R38, P6, R61, R0, 0x1 ;  /* 0x000000003d267211 */ /* 0x010fc400078c08ff */
[----:B------:R-:W-:Y:S01]  /*32e0*/  ISETP.LT.AND P1, PT, R97, c[0x0][0x17c], !P0 ;  /* 0x00005f0061007a0c */ /* 0x000fe20004721270 */
[----:B-----5:R3:W-:Y:S01]  /*32f0*/  @P4 STG.E.U16 [R36.64], R24 ;  /* 0x0000001824004986 */ /* 0x0207e2000c101506 */
[----:B------:R-:W-:Y:S01]  /*3300*/  LEA.HI.X.SX32 R39, R61, R42, 0x1, P6 ;  /* 0x0000002a3d277211 */ /* 0x000fe200030f0eff */
[----:B------:R-:W-:Y:S01]  /*3310*/  IMAD R61, R58, c[0x0][0x198], RZ ;  /* 0x000066003a3d7a24 */ /* 0x000fe200078e02ff */
[-C--:B--2---:R-:W-:Y:S02]  /*3320*/  LEA R40, P5, R99, R0.reuse, 0x1 ;  /* 0x0000000063287211 */ /* 0x084fe400078a08ff */
[----:B------:R-:W-:Y:S01]  /*3330*/  ISETP.LT.AND P4, PT, R59, c[0x0][0x17c], !P0 ;  /* 0x00005f003b007a0c */ /* 0x000fe20004781270 */
[----:B-1----:R-:W-:Y:S01]  /*3340*/  IMAD.MOV.U32 R34, RZ, RZ, c[0x0][0x198] ;  /* 0x00006600ff227624 */ /* 0x002fe200078e00ff */
[----:B------:R-:W-:Y:S01]  /*3350*/  LEA R60, P6, R61, R0, 0x1 ;  /* 0x000000003d3c7211 */ /* 0x000fe200078c08ff */
[----:B------:R-:W-:Y:S01]  /*3360*/  IMAD R59, R59, c[0x0][0x198], RZ ;  /* 0x000066003b3b7a24 */ /* 0x000fe200078e02ff */
[-C--:B------:R-:W-:Y:S01]  /*3370*/  LEA.HI.X.SX32 R41, R99, R42.reuse, 0x1, P5 ;  /* 0x0000002a63297211 */ /* 0x080fe200028f0eff */
[----:B------:R-:W-:Y:S01]  /*3380*/  IMAD R57, R34, 0x20, R57 ;  /* 0x0000002022397824 */ /* 0x000fe200078e0239 */
[----:B------:R-:W-:Y:S01]  /*3390*/  LEA.HI.X.SX32 R61, R61, R42, 0x1, P6 ;  /* 0x0000002a3d3d7211 */ /* 0x000fe200030f0eff */
[----:B0-----:R0:W-:Y:S01]  /*33a0*/  @P3 STG.E.U16 [R38.64], R26 ;  /* 0x0000001a26003986 */ /* 0x0011e2000c101506 */
[----:B------:R-:W-:Y:S01]  /*33b0*/  ISETP.LT.AND P3, PT, R58, c[0x0][0x17c], !P0 ;  /* 0x00005f003a007a0c */ /* 0x000fe20004761270 */
[----:B------:R-:W-:Y:S01]  /*33c0*/  IMAD R35, R34, 0x2, R57 ;  /* 0x0000000222237824 */ /* 0x000fe200078e0239 */
[-C--:B---3--:R-:W-:Y:S01]  /*33d0*/  LEA R36, P6, R57, R0.reuse, 0x1 ;  /* 0x0000000039247211 */ /* 0x088fe200078c08ff */
[----:B------:R1:W-:Y:S01]  /*33e0*/  @P2 STG.E.U16 [R40.64], R28 ;  /* 0x0000001c28002986 */ /* 0x0003e2000c101506 */
[----:B------:R-:W-:-:S02]  /*33f0*/  LEA R58, P5, R59, R0, 0x1 ;  /* 0x000000003b3a7211 */ /* 0x000fc400078a08ff */
[-C--:B------:R-:W-:Y:S02]  /*3400*/  LEA.HI.X.SX32 R37, R57, R42.reuse, 0x1, P6 ;  /* 0x0000002a39257211 */ /* 0x080fe400030f0eff */
[----:B------:R-:W-:Y:S02]  /*3410*/  LEA.HI.X.SX32 R59, R59, R42, 0x1, P5 ;  /* 0x0000002a3b3b7211 */ /* 0x000fe400028f0eff */
[----:B------:R-:W-:Y:S02]  /*3420*/  ISETP.LT.AND P2, PT, R94, c[0x0][0x17c], !P0 ;  /* 0x00005f005e007a0c */ /* 0x000fe40004741270 */
[----:B0-----:R-:W-:Y:S01]  /*3430*/  LEA R38, P6, R35, R0, 0x1 ;  /* 0x0000000023267211 */ /* 0x001fe200078c08ff */
[----:B------:R0:W-:Y:S01]  /*3440*/  @P4 STG.E.U16 [R58.64], R30 ;  /* 0x0000001e3a004986 */ /* 0x0001e2000c101506 */
[----:B------:R-:W-:Y:S01]  /*3450*/  ISETP.LT.AND P5, PT, R95, c[0x0][0x17c], !P0 ;  /* 0x00005f005f007a0c */ /* 0x000fe200047a1270 */
[----:B-1----:R-:W-:Y:S01]  /*3460*/  IMAD R41, R34, 0x2, R35 ;  /* 0x0000000222297824 */ /* 0x002fe200078e0223 */
[----:B------:R-:W-:Y:S01]  /*3470*/  LEA.HI.X.SX32 R39, R35, R42, 0x1, P6 ;  /* 0x0000002a23277211 */ /* 0x000fe200030f0eff */
[----:B------:R-:W-:Y:S01]  /*3480*/  @P3 STG.E.U16 [R60.64], R32 ;  /* 0x000000203c003986 */ /* 0x000fe2000c101506 */
[----:B------:R-:W-:Y:S01]  /*3490*/  PRMT R20, R6, 0x7632, R20 ;  /* 0x0000763206147816 */ /* 0x000fe20000000014 */
[----:B------:R-:W-:Y:S01]  /*34a0*/  IMAD R35, R34, 0x2, R41 ;  /* 0x0000000222237824 */ /* 0x000fe200078e0229 */
[C---:B------:R-:W-:Y:S01]  /*34b0*/  LEA R40, P6, R41.reuse, R0, 0x1 ;  /* 0x0000000029287211 */ /* 0x040fe200078c08ff */
[----:B------:R1:W-:Y:S01]  /*34c0*/  @P1 STG.E.U16 [R36.64], R18 ;  /* 0x0000001224001986 */ /* 0x0003e2000c101506 */
[----:B------:R-:W-:Y:S01]  /*34d0*/  ISETP.LT.AND P4, PT, R96, c[0x0][0x17c], !P0 ;  /* 0x00005f0060007a0c */ /* 0x000fe20004781270 */
[----:B------:R-:W-:Y:S01]  /*34e0*/  IMAD R57, R34, 0x2, R35 ;  /* 0x0000000222397824 */ /* 0x000fe200078e0223 */
[----:B------:R-:W-:Y:S01]  /*34f0*/  LEA.HI.X.SX32 R41, R41, R42, 0x1, P6 ;  /* 0x0000002a29297211 */ /* 0x000fe200030f0eff */
[----:B------:R2:W-:Y:S01]  /*3500*/  @P2 STG.E.U16 [R38.64], R4 ;  /* 0x0000000426002986 */ /* 0x0005e2000c101506 */
[----:B0-----:R-:W-:-:S02]  /*3510*/  LEA R58, P6, R35, R0, 0x1 ;  /* 0x00000000233a7211 */ /* 0x001fc400078c08ff */
[----:B------:R-:W-:Y:S01]  /*3520*/  ISETP.LT.AND P3, PT, R93, c[0x0][0x17c], !P0 ;  /* 0x00005f005d007a0c */ /* 0x000fe20004761270 */
[----:B------:R0:W-:Y:S01]  /*3530*/  @P5 STG.E.U16 [R40.64], R20 ;  /* 0x0000001428005986 */ /* 0x0001e2000c101506 */
[----:B------:R-:W-:Y:S01]  /*3540*/  LEA.HI.X.SX32 R59, R35, R42, 0x1, P6 ;  /* 0x0000002a233b7211 */ /* 0x000fe200030f0eff */
[----:B------:R-:W-:Y:S01]  /*3550*/  IMAD R35, R34, 0x2, R57 ;  /* 0x0000000222237824 */ /* 0x000fe200078e0239 */
[----:B------:R-:W-:Y:S02]  /*3560*/  ISETP.LT.AND P1, PT, R92, c[0x0][0x17c], !P0 ;  /* 0x00005f005c007a0c */ /* 0x000fe40004721270 */
[C---:B-1----:R-:W-:Y:S02]  /*3570*/  LEA R36, P6, R57.reuse, R0, 0x1 ;  /* 0x0000000039247211 */ /* 0x042fe400078c08ff */
[----:B------:R-:W-:Y:S02]  /*3580*/  PRMT R18, R18, 0x7632, R18 ;  /* 0x0000763212127816 */ /* 0x000fe40000000012 */
[----:B------:R-:W-:-:S02]  /*3590*/  LEA.HI.X.SX32 R37, R57, R42, 0x1, P6 ;  /* 0x0000002a39257211 */ /* 0x000fc400030f0eff */
[----:B--2---:R-:W-:Y:S01]  /*35a0*/  LEA R38, P6, R35, R0, 0x1 ;  /* 0x0000000023267211 */ /* 0x004fe200078c08ff */
[C---:B0-----:R-:W-:Y:S01]  /*35b0*/  IMAD R41, R34.reuse, 0x2, R35 ;  /* 0x0000000222297824 */ /* 0x041fe200078e0223 */
[----:B------:R0:W-:Y:S01]  /*35c0*/  @P4 STG.E.U16 [R58.64], R18 ;  /* 0x000000123a004986 */ /* 0x0001e2000c101506 */
[----:B------:R-:W-:Y:S02]  /*35d0*/  ISETP.LT.AND P2, PT, R91, c[0x0][0x17c], !P0 ;  /* 0x00005f005b007a0c */ /* 0x000fe40004741270 */
[----:B------:R-:W-:Y:S01]  /*35e0*/  LEA.HI.X.SX32 R39, R35, R42, 0x1, P6 ;  /* 0x0000002a23277211 */ /* 0x000fe200030f0eff */
[----:B------:R-:W-:Y:S01]  /*35f0*/  IMAD R35, R34, 0x2, R41 ;  /* 0x0000000222237824 */ /* 0x000fe200078e0229 */
[C---:B------:R-:W-:Y:S01]  /*3600*/  LEA R40, P6, R41.reuse, R0, 0x1 ;  /* 0x0000000029287211 */ /* 0x040fe200078c08ff */
[----:B------:R1:W-:Y:S01]  /*3610*/  @P3 STG.E.U16 [R36.64], R16 ;  /* 0x0000001024003986 */ /* 0x0003e2000c101506 */
[----:B------:R-:W-:Y:S02]  /*3620*/  ISETP.LT.AND P5, PT, R90, c[0x0][0x17c], !P0 ;  /* 0x00005f005a007a0c */ /* 0x000fe400047a1270 */
[----:B------:R-:W-:Y:S01]  /*3630*/  LEA.HI.X.SX32 R41, R41, R42, 0x1, P6 ;  /* 0x0000002a29297211 */ /* 0x000fe200030f0eff */
[----:B------:R2:W-:Y:S01]  /*3640*/  @P1 STG.E.U16 [R38.64], R14 ;  /* 0x0000000e26001986 */ /* 0x0005e2000c101506 */
[----:B------:R-:W-:-:S02]  /*3650*/  ISETP.LT.AND P4, PT, R89, c[0x0][0x17c], !P0 ;  /* 0x00005f0059007a0c */ /* 0x000fc40004781270 */
[C---:B0-----:R-:W-:Y:S02]  /*3660*/  LEA R58, P6, R35.reuse, R0, 0x1 ;  /* 0x00000000233a7211 */ /* 0x041fe400078c08ff */
[----:B------:R-:W-:Y:S02]  /*3670*/  PRMT R20, R8, 0x7632, R20 ;  /* 0x0000763208147816 */ /* 0x000fe40000000014 */
[----:B------:R-:W-:Y:S01]  /*3680*/  LEA.HI.X.SX32 R59, R35, R42, 0x1, P6 ;  /* 0x0000002a233b7211 */ /* 0x000fe200030f0eff */
[----:B-1----:R-:W-:Y:S01]  /*3690*/  IMAD R37, R34, 0x2, R35 ;  /* 0x0000000222257824 */ /* 0x002fe200078e0223 */
[----:B------:R-:W-:Y:S01]  /*36a0*/  PRMT R12, R12, 0x7632, R12 ;  /* 0x000076320c0c7816 */ /* 0x000fe2000000000c */
[----:B------:R0:W-:Y:S01]  /*36b0*/  @P2 STG.E.U16 [R40.64], R20 ;  /* 0x0000001428002986 */ /* 0x0001e2000c101506 */
[----:B------:R-:W-:Y:S01]  /*36c0*/  PRMT R18, R10, 0x7632, R18 ;  /* 0x000076320a127816 */ /* 0x000fe20000000012 */
[C---:B------:R-:W-:Y:S01]  /*36d0*/  IMAD R35, R34.reuse, 0x2, R37 ;  /* 0x0000000222237824 */ /* 0x040fe200078e0225 */
[----:B------:R-:W-:Y:S01]  /*36e0*/  LEA R36, P6, R37, R0, 0x1 ;  /* 0x0000000025247211 */ /* 0x000fe200078c08ff */
[----:B------:R1:W-:Y:S01]  /*36f0*/  @P5 STG.E.U16 [R58.64], R12 ;  /* 0x0000000c3a005986 */ /* 0x0003e2000c101506 */
[----:B------:R-:W-:Y:S01]  /*3700*/  ISETP.LT.AND P3, PT, R87, c[0x0][0x17c], !P0 ;  /* 0x00005f0057007a0c */ /* 0x000fe20004761270 */
[----:B------:R-:W-:Y:S01]  /*3710*/  IMAD R57, R34, 0x2, R35 ;  /* 0x0000000222397824 */ /* 0x000fe200078e0223 */
[----:B------:R-:W-:-:S02]  /*3720*/  LEA.HI.X.SX32 R37, R37, R42, 0x1, P6 ;  /* 0x0000002a25257211 */ /* 0x000fc400030f0eff */
[----:B--2---:R-:W-:Y:S02]  /*3730*/  LEA R38, P6, R35, R0, 0x1 ;  /* 0x0000000023267211 */ /* 0x004fe400078c08ff */
[----:B------:R-:W-:Y:S01]  /*3740*/  ISETP.LT.AND P1, PT, R63, c[0x0][0x17c], !P0 ;  /* 0x00005f003f007a0c */ /* 0x000fe20004721270 */
[----:B------:R2:W-:Y:S01]  /*3750*/  @P4 STG.E.U16 [R36.64], R18 ;  /* 0x0000001224004986 */ /* 0x0005e2000c101506 */
[----:B------:R-:W-:Y:S01]  /*3760*/  LEA.HI.X.SX32 R39, R35, R42, 0x1, P6 ;  /* 0x0000002a23277211 */ /* 0x000fe200030f0eff */
[----:B------:R-:W-:Y:S01]  /*3770*/  IMAD R35, R34, 0x2, R57 ;  /* 0x0000000222237824 */ /* 0x000fe200078e0239 */
[C---:B0-----:R-:W-:Y:S02]  /*3780*/  LEA R40, P6, R57.reuse, R0, 0x1 ;  /* 0x0000000039287211 */ /* 0x041fe400078c08ff */
[----:B------:R-:W-:Y:S02]  /*3790*/  PRMT R20, R20, 0x7632, R20 ;  /* 0x0000763214147816 */ /* 0x000fe40000000014 */
[----:B------:R-:W-:-:S02]  /*37a0*/  LEA.HI.X.SX32 R41, R57, R42, 0x1, P6 ;  /* 0x0000002a39297211 */ /* 0x000fc400030f0eff */
[C---:B-1----:R-:W-:Y:S01]  /*37b0*/  LEA R58, P6, R35.reuse, R0, 0x1 ;  /* 0x00000000233a7211 */ /* 0x042fe200078c08ff */
[----:B------:R0:W-:Y:S01]  /*37c0*/  @P3 STG.E.U16 [R38.64], R20 ;  /* 0x0000001426003986 */ /* 0x0001e2000c101506 */
[----:B------:R-:W-:Y:S01]  /*37d0*/  PRMT R22, R22, 0x7632, R22 ;  /* 0x0000763216167816 */ /* 0x000fe20000000016 */
[----:B--2---:R-:W-:Y:S01]  /*37e0*/  IMAD R37, R34, 0x2, R35 ;  /* 0x0000000222257824 */ /* 0x004fe200078e0223 */
[----:B------:R-:W-:Y:S02]  /*37f0*/  LEA.HI.X.SX32 R59, R35, R42, 0x1, P6 ;  /* 0x0000002a233b7211 */ /* 0x000fe400030f0eff */
[----:B------:R-:W-:Y:S01]  /*3800*/  ISETP.LT.AND P2, PT, R64, c[0x0][0x17c], !P0 ;  /* 0x00005f0040007a0c */ /* 0x000fe20004741270 */
[----:B------:R-:W-:Y:S01]  /*3810*/  IMAD R35, R34, 0x2, R37 ;  /* 0x0000000222237824 */ /* 0x000fe200078e0225 */
[----:B------:R-:W-:Y:S01]  /*3820*/  LEA R36, P6, R37, R0, 0x1 ;  /* 0x0000000025247211 */ /* 0x000fe200078c08ff */
[----:B------:R1:W-:Y:S01]  /*3830*/  @P1 STG.E.U16 [R40.64], R22 ;  /* 0x0000001628001986 */ /* 0x0003e2000c101506 */
[----:B------:R-:W-:-:S02]  /*3840*/  ISETP.LT.AND P5, PT, R65, c[0x0][0x17c], !P0 ;  /* 0x00005f0041007a0c */ /* 0x000fc400047a1270 */
[----:B------:R-:W-:Y:S02]  /*3850*/  LEA.HI.X.SX32 R37, R37, R42, 0x1, P6 ;  /* 0x0000002a25257211 */ /* 0x000fe400030f0eff */
[C---:B0-----:R-:W-:Y:S02]  /*3860*/  LEA R38, P6, R35.reuse, R0, 0x1 ;  /* 0x0000000023267211 */ /* 0x041fe400078c08ff */
[----:B------:R-:W-:Y:S02]  /*3870*/  PRMT R24, R24, 0x7632, R24 ;  /* 0x0000763218187816 */ /* 0x000fe40000000018 */
[----:B------:R-:W-:Y:S02]  /*3880*/  LEA.HI.X.SX32 R39, R35, R42, 0x1, P6 ;  /* 0x0000002a23277211 */ /* 0x000fe400030f0eff */
[----:B------:R-:W-:Y:S01]  /*3890*/  ISETP.LT.AND P4, PT, R66, c[0x0][0x17c], !P0 ;  /* 0x00005f0042007a0c */ /* 0x000fe20004781270 */
[----:B-1----:R-:W-:Y:S01]  /*38a0*/  IMAD R41, R34, 0x2, R35 ;  /* 0x0000000222297824 */ /* 0x002fe200078e0223 */
[----:B------:R0:W-:Y:S01]  /*38b0*/  @P2 STG.E.U16 [R58.64], R24 ;  /* 0x000000183a002986 */ /* 0x0001e2000c101506 */
[----:B------:R-:W-:-:S02]  /*38c0*/  PRMT R18, R26, 0x7632, R18 ;  /* 0x000076321a127816 */ /* 0x000fc40000000012 */
[C---:B------:R-:W-:Y:S01]  /*38d0*/  IMAD R35, R34.reuse, 0x2, R41 ;  /* 0x0000000222237824 */ /* 0x040fe200078e0229 */
[----:B------:R-:W-:Y:S02]  /*38e0*/  LEA R40, P6, R41, R0, 0x1 ;  /* 0x0000000029287211 */ /* 0x000fe400078c08ff */
[----:B------:R-:W-:Y:S01]  /*38f0*/  ISETP.LT.AND P3, PT, R67, c[0x0][0x17c], !P0 ;  /* 0x00005f0043007a0c */ /* 0x000fe20004761270 */
[----:B------:R-:W-:Y:S01]  /*3900*/  IMAD R57, R34, 0x2, R35 ;  /* 0x0000000222397824 */ /* 0x000fe200078e0223 */
[----:B------:R-:W-:Y:S01]  /*3910*/  LEA.HI.X.SX32 R41, R41, R42, 0x1, P6 ;  /* 0x0000002a29297211 */ /* 0x000fe200030f0eff */
[----:B------:R1:W-:Y:S01]  /*3920*/  @P5 STG.E.U16 [R36.64], R18 ;  /* 0x0000001224005986 */ /* 0x0003e2000c101506 */
[----:B------:R-:W-:Y:S02]  /*3930*/  PRMT R28, R28, 0x7632, R28 ;  /* 0x000076321c1c7816 */ /* 0x000fe4000000001c */
[C---:B0-----:R-:W-:Y:S02]  /*3940*/  LEA R58, P6, R35.reuse, R0, 0x1 ;  /* 0x00000000233a7211 */ /* 0x041fe400078c08ff */
[----:B------:R-:W-:Y:S01]  /*3950*/  ISETP.LT.AND P1, PT, R68, c[0x0][0x17c], !P0 ;  /* 0x00005f0044007a0c */ /* 0x000fe20004721270 */
[----:B------:R0:W-:Y:S01]  /*3960*/  @P4 STG.E.U16 [R38.64], R28 ;  /* 0x0000001c26004986 */ /* 0x0001e2000c101506 */
[----:B------:R-:W-:Y:S01]  /*3970*/  LEA.HI.X.SX32 R59, R35, R42, 0x1, P6 ;  /* 0x0000002a233b7211 */ /* 0x000fe200030f0eff */
[----:B------:R-:W-:Y:S01]  /*3980*/  IMAD R35, R34, 0x2, R57 ;  /* 0x0000000222237824 */ /* 0x000fe200078e0239 */
[----:B------:R-:W-:-:S02]  /*3990*/  PRMT R20, R30, 0x7632, R20 ;  /* 0x000076321e147816 */ /* 0x000fc40000000014 */
[----:B------:R-:W-:Y:S02]  /*39a0*/  ISETP.LT.AND P2, PT, R69, c[0x0][0x17c], !P0 ;  /* 0x00005f0045007a0c */ /* 0x000fe40004741270 */
[C---:B-1----:R-:W-:Y:S01]  /*39b0*/  LEA R36, P6, R57.reuse, R0, 0x1 ;  /* 0x0000000039247211 */ /* 0x042fe200078c08ff */
[----:B------:R1:W-:Y:S01]  /*39c0*/  @P3 STG.E.U16 [R40.64], R20 ;  /* 0x0000001428003986 */ /* 0x0003e2000c101506 */
[----:B------:R-:W-:Y:S02]  /*39d0*/  PRMT R32, R32, 0x7632, R32 ;  /* 0x0000763220207816 */ /* 0x000fe40000000020 */
[----:B------:R-:W-:Y:S01]  /*39e0*/  LEA.HI.X.SX32 R37, R57, R42, 0x1, P6 ;  /* 0x0000002a39257211 */ /* 0x000fe200030f0eff */
[----:B------:R-:W-:Y:S01]  /*39f0*/  IMAD R57, R34, 0x2, R35 ;  /* 0x0000000222397824 */ /* 0x000fe200078e0223 */
[----:B0-----:R-:W-:Y:S01]  /*3a00*/  LEA R38, P6, R35, R0, 0x1 ;  /* 0x0000000023267211 */ /* 0x001fe200078c08ff */
[----:B------:R0:W-:Y:S01]  /*3a10*/  @P1 STG.E.U16 [R58.64], R32 ;  /* 0x000000203a001986 */ /* 0x0001e2000c101506 */
[----:B------:R-:W-:-:S02]  /*3a20*/  ISETP.LT.AND P5, PT, R70, c[0x0][0x17c], !P0 ;  /* 0x00005f0046007a0c */ /* 0x000fc400047a1270 */
[----:B------:R-:W-:Y:S01]  /*3a30*/  LEA.HI.X.SX32 R39, R35, R42, 0x1, P6 ;  /* 0x0000002a23277211 */ /* 0x000fe200030f0eff */
[----:B------:R-:W-:Y:S01]  /*3a40*/  IMAD R35, R34, 0x2, R57 ;  /* 0x0000000222237824 */ /* 0x000fe200078e0239 */
[----:B------:R-:W-:Y:S01]  /*3a50*/  ISETP.LT.AND P4, PT, R71, c[0x0][0x17c], !P0 ;  /* 0x00005f0047007a0c */ /* 0x000fe20004781270 */
[----:B------:R2:W-:Y:S01]  /*3a60*/  @P2 STG.E.U16 [R36.64], R3 ;  /* 0x0000000324002986 */ /* 0x0005e2000c101506 */
[C---:B-1----:R-:W-:Y:S02]  /*3a70*/  LEA R40, P6, R57.reuse, R0, 0x1 ;  /* 0x0000000039287211 */ /* 0x042fe400078c08ff */
[----:B------:R-:W-:Y:S02]  /*3a80*/  ISETP.LT.AND P3, PT, R72, c[0x0][0x17c], !P0 ;  /* 0x00005f0048007a0c */ /* 0x000fe40004761270 */
[----:B------:R-:W-:Y:S01]  /*3a90*/  LEA.HI.X.SX32 R41, R57, R42, 0x1, P6 ;  /* 0x0000002a39297211 */ /* 0x000fe200030f0eff */
[----:B------:R-:W-:Y:S01]  /*3aa0*/  IMAD R57, R34, 0x2, R35 ;  /* 0x0000000222397824 */ /* 0x000fe200078e0223 */
[----:B0-----:R-:W-:Y:S01]  /*3ab0*/  LEA R58, P6, R35, R0, 0x1 ;  /* 0x00000000233a7211 */ /* 0x001fe200078c08ff */
[----:B------:R0:W-:Y:S01]  /*3ac0*/  @P5 STG.E.U16 [R38.64], R5 ;  /* 0x0000000526005986 */ /* 0x0001e2000c101506 */
[----:B------:R-:W-:-:S02]  /*3ad0*/  ISETP.LT.AND P1, PT, R73, c[0x0][0x17c], !P0 ;  /* 0x00005f0049007a0c */ /* 0x000fc40004721270 */
[----:B------:R-:W-:Y:S01]  /*3ae0*/  LEA.HI.X.SX32 R59, R35, R42, 0x1, P6 ;  /* 0x0000002a233b7211 */ /* 0x000fe200030f0eff */
[----:B------:R-:W-:Y:S01]  /*3af0*/  IMAD R35, R34, 0x2, R57 ;  /* 0x0000000222237824 */ /* 0x000fe200078e0239 */
[C---:B--2---:R-:W-:Y:S01]  /*3b00*/  LEA R36, P6, R57.reuse, R0, 0x1 ;  /* 0x0000000039247211 */ /* 0x044fe200078c08ff */
[----:B------:R1:W-:Y:S01]  /*3b10*/  @P4 STG.E.U16 [R40.64], R7 ;  /* 0x0000000728004986 */ /* 0x0003e2000c101506 */
[----:B------:R-:W-:Y:S02]  /*3b20*/  ISETP.LT.AND P2, PT, R74, c[0x0][0x17c], !P0 ;  /* 0x00005f004a007a0c */ /* 0x000fe40004741270 */
[----:B------:R-:W-:Y:S01]  /*3b30*/  LEA.HI.X.SX32 R37, R57, R42, 0x1, P6 ;  /* 0x0000002a39257211 */ /* 0x000fe200030f0eff */
[C---:B------:R-:W-:Y:S01]  /*3b40*/  IMAD R57, R34.reuse, 0x2, R35 ;  /* 0x0000000222397824 */ /* 0x040fe200078e0223 */
[----:B------:R2:W-:Y:S01]  /*3b50*/  @P3 STG.E.U16 [R58.64], R19 ;  /* 0x000000133a003986 */ /* 0x0005e2000c101506 */
[----:B0-----:R-:W-:Y:S02]  /*3b60*/  LEA R38, P6, R35, R0, 0x1 ;  /* 0x0000000023267211 */ /* 0x001fe400078c08ff */
[----:B------:R-:W-:Y:S01]  /*3b70*/  ISETP.LT.AND P5, PT, R75, c[0x0][0x17c], !P0 ;  /* 0x00005f004b007a0c */ /* 0x000fe200047a1270 */
[----:B------:R0:W-:Y:S01]  /*3b80*/  @P1 STG.E.U16 [R36.64], R17 ;  /* 0x0000001124001986 */ /* 0x0001e2000c101506 */
[----:B------:R-:W-:Y:S01]  /*3b90*/  LEA.HI.X.SX32 R39, R35, R42, 0x1, P6 ;  /* 0x0000002a23277211 */ /* 0x000fe200030f0eff */
[----:B------:R-:W-:Y:S01]  /*3ba0*/  IMAD R35, R34, 0x2, R57 ;  /* 0x0000000222237824 */ /* 0x000fe200078e0239 */
[----:B-1----:R-:W-:-:S02]  /*3bb0*/  LEA R40, P6, R57, R0, 0x1 ;  /* 0x0000000039287211 */ /* 0x002fc400078c08ff */
[----:B------:R-:W-:Y:S01]  /*3bc0*/  ISETP.LT.AND P4, PT, R76, c[0x0][0x17c], !P0 ;  /* 0x00005f004c007a0c */ /* 0x000fe20004781270 */
[----:B------:R1:W-:Y:S01]  /*3bd0*/  @P2 STG.E.U16 [R38.64], R15 ;  /* 0x0000000f26002986 */ /* 0x0003e2000c101506 */
[----:B------:R-:W-:Y:S01]  /*3be0*/  LEA.HI.X.SX32 R41, R57, R42, 0x1, P6 ;  /* 0x0000002a39297211 */ /* 0x000fe200030f0eff */
[C---:B------:R-:W-:Y:S01]  /*3bf0*/  IMAD R57, R34.reuse, 0x2, R35 ;  /* 0x0000000222397824 */ /* 0x040fe200078e0223 */
[----:B--2---:R-:W-:Y:S02]  /*3c00*/  LEA R58, P6, R35, R0, 0x1 ;  /* 0x00000000233a7211 */ /* 0x004fe400078c08ff */
[----:B------:R-:W-:Y:S01]  /*3c10*/  ISETP.LT.AND P3, PT, R77, c[0x0][0x17c], !P0 ;  /* 0x00005f004d007a0c */ /* 0x000fe20004761270 */
[----:B------:R2:W-:Y:S01]  /*3c20*/  @P5 STG.E.U16 [R40.64], R9 ;  /* 0x0000000928005986 */ /* 0x0005e2000c101506 */
[----:B------:R-:W-:Y:S01]  /*3c30*/  LEA.HI.X.SX32 R59, R35, R42, 0x1, P6 ;  /* 0x0000002a233b7211 */ /* 0x000fe200030f0eff */
[----:B------:R-:W-:Y:S01]  /*3c40*/  IMAD R35, R34, 0x2, R57 ;  /* 0x0000000222237824 */ /* 0x000fe200078e0239 */
[----:B0-----:R-:W-:-:S02]  /*3c50*/  LEA R36, P6, R57, R0, 0x1 ;  /* 0x0000000039247211 */ /* 0x001fc400078c08ff */
[----:B------:R-:W-:Y:S01]  /*3c60*/  ISETP.LT.AND P1, PT, R78, c[0x0][0x17c], !P0 ;  /* 0x00005f004e007a0c */ /* 0x000fe20004721270 */
[----:B------:R0:W-:Y:S01]  /*3c70*/  @P4 STG.E.U16 [R58.64], R13 ;  /* 0x0000000d3a004986 */ /* 0x0001e2000c101506 */
[----:B------:R-:W-:Y:S01]  /*3c80*/  LEA.HI.X.SX32 R37, R57, R42, 0x1, P6 ;  /* 0x0000002a39257211 */ /* 0x000fe200030f0eff */
[C---:B------:R-:W-:Y:S01]  /*3c90*/  IMAD R57, R34.reuse, 0x2, R35 ;  /* 0x0000000222397824 */ /* 0x040fe200078e0223 */
[----:B-1----:R-:W-:Y:S02]  /*3ca0*/  LEA R38, P6, R35, R0, 0x1 ;  /* 0x0000000023267211 */ /* 0x002fe400078c08ff */
[----:B------:R-:W-:Y:S01]  /*3cb0*/  ISETP.LT.AND P2, PT, R79, c[0x0][0x17c], !P0 ;  /* 0x00005f004f007a0c */ /* 0x000fe20004741270 */
[----:B------:R1:W-:Y:S01]  /*3cc0*/  @P3 STG.E.U16 [R36.64], R11 ;  /* 0x0000000b24003986 */ /* 0x0003e2000c101506 */
[----:B------:R-:W-:Y:S01]  /*3cd0*/  LEA.HI.X.SX32 R39, R35, R42, 0x1, P6 ;  /* 0x0000002a23277211 */ /* 0x000fe200030f0eff */
[----:B------:R-:W-:Y:S01]  /*3ce0*/  IMAD R35, R34, 0x2, R57 ;  /* 0x0000000222237824 */ /* 0x000fe200078e0239 */
[----:B--2---:R-:W-:-:S02]  /*3cf0*/  LEA R40, P6, R57, R0, 0x1 ;  /* 0x0000000039287211 */ /* 0x004fc400078c08ff */
[----:B------:R-:W-:Y:S01]  /*3d00*/  ISETP.LT.AND P5, PT, R80, c[0x0][0x17c], !P0 ;  /* 0x00005f0050007a0c */ /* 0x000fe200047a1270 */
[----:B------:R2:W-:Y:S01]  /*3d10*/  @P1 STG.E.U16 [R38.64], R21 ;  /* 0x0000001526001986 */ /* 0x0005e2000c101506 */
[----:B------:R-:W-:Y:S01]  /*3d20*/  LEA.HI.X.SX32 R41, R57, R42, 0x1, P6 ;  /* 0x0000002a39297211 */ /* 0x000fe200030f0eff */
[C---:B------:R-:W-:Y:S01]  /*3d30*/  IMAD R57, R34.reuse, 0x2, R35 ;  /* 0x0000000222397824 */ /* 0x040fe200078e0223 */
[----:B0-----:R-:W-:Y:S02]  /*3d40*/  LEA R58, P6, R35, R0, 0x1 ;  /* 0x00000000233a7211 */ /* 0x001fe400078c08ff */
[----:B------:R-:W-:Y:S01]  /*3d50*/  ISETP.LT.AND P4, PT, R81, c[0x0][0x17c], !P0 ;  /* 0x00005f0051007a0c */ /* 0x000fe20004781270 */
[----:B------:R0:W-:Y:S01]  /*3d60*/  @P2 STG.E.U16 [R40.64], R23 ;  /* 0x0000001728002986 */ /* 0x0001e2000c101506 */
[----:B------:R-:W-:Y:S01]  /*3d70*/  LEA.HI.X.SX32 R59, R35, R42, 0x1, P6 ;  /* 0x0000002a233b7211 */ /* 0x000fe200030f0eff */
[----:B------:R-:W-:Y:S01]  /*3d80*/  IMAD R35, R34, 0x2, R57 ;  /* 0x0000000222237824 */ /* 0x000fe200078e0239 */
[----:B-1----:R-:W-:-:S02]  /*3d90*/  LEA R36, P6, R57, R0, 0x1 ;  /* 0x0000000039247211 */ /* 0x002fc400078c08ff */
[----:B------:R-:W-:Y:S01]  /*3da0*/  ISETP.LT.AND P3, PT, R82, c[0x0][0x17c], !P0 ;  /* 0x00005f0052007a0c */ /* 0x000fe20004761270 */
[----:B------:R-:W-:Y:S01]  /*3db0*/  @P5 STG.E.U16 [R58.64], R25 ;  /* 0x000000193a005986 */ /* 0x000fe2000c101506 */
[----:B------:R-:W-:Y:S02]  /*3dc0*/  LEA.HI.X.SX32 R37, R57, R42, 0x1, P6 ;  /* 0x0000002a39257211 */ /* 0x000fe400030f0eff */
[----:B------:R-:W-:Y:S01]  /*3dd0*/  ISETP.LT.AND P5, PT, R43, c[0x0][0x17c], !P0 ;  /* 0x00005f002b007a0c */ /* 0x000fe200047a1270 */
[----:B------:R-:W-:Y:S01]  /*3de0*/  IMAD R43, R34, 0x2, R35 ;  /* 0x00000002222b7824 */ /* 0x000fe200078e0223 */
[C---:B--2---:R-:W-:Y:S01]  /*3df0*/  LEA R38, P6, R35.reuse, R0, 0x1 ;  /* 0x0000000023267211 */ /* 0x044fe200078c08ff */
[----:B------:R1:W-:Y:S01]  /*3e00*/  @P4 STG.E.U16 [R36.64], R27 ;  /* 0x0000001b24004986 */ /* 0x0003e2000c101506 */
[----:B------:R-:W-:Y:S02]  /*3e10*/  ISETP.LT.AND P4, PT, R44, c[0x0][0x17c], !P0 ;  /* 0x00005f002c007a0c */ /* 0x000fe40004781270 */
[----:B------:R-:W-:Y:S01]  /*3e20*/  LEA.HI.X.SX32 R39, R35, R42, 0x1, P6 ;  /* 0x0000002a23277211 */ /* 0x000fe200030f0eff */
[----:B------:R-:W-:Y:S01]  /*3e30*/  IMAD R35, R34, 0x2, R43 ;  /* 0x0000000222237824 */ /* 0x000fe200078e022b */
[----:B0-----:R-:W-:-:S02]  /*3e40*/  LEA R40, P6, R43, R0, 0x1 ;  /* 0x000000002b287211 */ /* 0x001fc400078c08ff */
[----:B------:R-:W-:Y:S01]  /*3e50*/  ISETP.LT.AND P1, PT, R83, c[0x0][0x17c], !P0 ;  /* 0x00005f0053007a0c */ /* 0x000fe20004721270 */
[----:B------:R-:W-:Y:S01]  /*3e60*/  @P3 STG.E.U16 [R38.64], R29 ;  /* 0x0000001d26003986 */ /* 0x000fe2000c101506 */
[----:B------:R-:W-:Y:S01]  /*3e70*/  LEA.HI.X.SX32 R41, R43, R42, 0x1, P6 ;  /* 0x0000002a2b297211 */ /* 0x000fe200030f0eff */
[C---:B------:R-:W-:Y:S01]  /*3e80*/  IMAD R43, R34.reuse, 0x2, R35 ;  /* 0x00000002222b7824 */ /* 0x040fe200078e0223 */
[----:B------:R-:W-:Y:S02]  /*3e90*/  LEA R44, P6, R35, R0, 0x1 ;  /* 0x00000000232c7211 */ /* 0x000fe400078c08ff */
[----:B------:R-:W-:Y:S02]  /*3ea0*/  ISETP.LT.AND P3, PT, R45, c[0x0][0x17c], !P0 ;  /* 0x00005f002d007a0c */ /* 0x000fe40004761270 */
[----:B------:R-:W-:Y:S01]  /*3eb0*/  LEA.HI.X.SX32 R45, R35, R42, 0x1, P6 ;  /* 0x0000002a232d7211 */ /* 0x000fe200030f0eff */
[----:B------:R-:W-:Y:S01]  /*3ec0*/  IMAD R35, R34, 0x2, R43 ;  /* 0x0000000222237824 */ /* 0x000fe200078e022b */
[----:B-1----:R-:W-:-:S02]  /*3ed0*/  LEA R36, P6, R43, R0, 0x1 ;  /* 0x000000002b247211 */ /* 0x002fc400078c08ff */
[----:B------:R-:W-:Y:S01]  /*3ee0*/  ISETP.LT.AND P2, PT, R84, c[0x0][0x17c], !P0 ;  /* 0x00005f0054007a0c */ /* 0x000fe20004741270 */
[----:B------:R-:W-:Y:S01]  /*3ef0*/  @P1 STG.E.U16 [R40.64], R31 ;  /* 0x0000001f28001986 */ /* 0x000fe2000c101506 */
[----:B------:R-:W-:Y:S02]  /*3f00*/  LEA.HI.X.SX32 R37, R43, R42, 0x1, P6 ;  /* 0x0000002a2b257211 */ /* 0x000fe400030f0eff */
[----:B------:R-:W-:Y:S01]  /*3f10*/  PRMT R7, R5, 0x7632, R7 ;  /* 0x0000763205077816 */ /* 0x000fe20000000007 */
[C---:B------:R-:W-:Y:S01]  /*3f20*/  IMAD R5, R34.reuse, 0x2, R35 ;  /* 0x0000000222057824 */ /* 0x040fe200078e0223 */
[----:B------:R-:W-:Y:S02]  /*3f30*/  LEA R2, P6, R35, R0, 0x1 ;  /* 0x0000000023027211 */ /* 0x000fe400078c08ff */
[----:B------:R-:W-:Y:S02]  /*3f40*/  PRMT R18, R3, 0x7632, R18 ;  /* 0x0000763203127816 */ /* 0x000fe40000000012 */
[----:B------:R-:W-:Y:S01]  /*3f50*/  LEA.HI.X.SX32 R3, R35, R42, 0x1, P6 ;  /* 0x0000002a23037211 */ /* 0x000fe200030f0eff */
[C---:B------:R-:W-:Y:S01]  /*3f60*/  IMAD R35, R34.reuse, 0x2, R5 ;  /* 0x0000000222237824 */ /* 0x040fe200078e0205 */
[----:B------:R-:W-:Y:S01]  /*3f70*/  LEA R4, P6, R5, R0, 0x1 ;  /* 0x0000000005047211 */ /* 0x000fe200078c08ff */
[----:B------:R-:W-:Y:S01]  /*3f80*/  @P2 STG.E.U16 [R44.64], R33 ;  /* 0x000000212c002986 */ /* 0x000fe2000c101506 */
[----:B------:R-:W-:Y:S01]  /*3f90*/  PRMT R8, R19, 0x7632, R8 ;  /* 0x0000763213087816 */ /* 0x000fe20000000008 */
[----:B------:R-:W-:Y:S01]  /*3fa0*/  IMAD R19, R34, 0x2, R35 ;  /* 0x0000000222137824 */ /* 0x000fe200078e0223 */
[----:B------:R-:W-:Y:S01]  /*3fb0*/  LEA.HI.X.SX32 R5, R5, R42, 0x1, P6 ;  /* 0x0000002a05057211 */ /* 0x000fe200030f0eff */
[----:B------:R-:W-:Y:S01]  /*3fc0*/  @P5 STG.E.U16 [R36.64], R18 ;  /* 0x0000001224005986 */ /* 0x000fe2000c101506 */
[----:B------:R-:W-:-:S02]  /*3fd0*/  LEA R6, P6, R35, R0, 0x1 ;  /* 0x0000000023067211 */ /* 0x000fc400078c08ff */
[----:B------:R-:W-:Y:S01]  /*3fe0*/  ISETP.LT.AND P1, PT, R46, c[0x0][0x17c], !P0 ;  /* 0x00005f002e007a0c */ /* 0x000fe20004721270 */
[----:B------:R0:W-:Y:S01]  /*3ff0*/  @P4 STG.E.U16 [R2.64], R7 ;  /* 0x0000000702004986 */ /* 0x0001e2000c101506 */
[----:B------:R-:W-:Y:S02]  /*4000*/  ISETP.LT.AND P2, PT, R47, c[0x0][0x17c], !P0 ;  /* 0x00005f002f007a0c */ /* 0x000fe40004741270 */
[----:B------:R-:W-:Y:S02]  /*4010*/  ISETP.LT.AND P5, PT, R48, c[0x0][0x17c], !P0 ;  /* 0x00005f0030007a0c */ /* 0x000fe400047a1270 */
[----:B------:R-:W-:Y:S02]  /*4020*/  PRMT R10, R15, 0x7632, R10 ;  /* 0x000076320f0a7816 */ /* 0x000fe4000000000a */
[----:B------:R-:W-:Y:S02]  /*4030*/  ISETP.LT.AND P4, PT, R49, c[0x0][0x17c], !P0 ;  /* 0x00005f0031007a0c */ /* 0x000fe40004781270 */
[----:B------:R-:W-:-:S02]  /*4040*/  PRMT R12, R13, 0x7632, R12 ;  /* 0x000076320d0c7816 */ /* 0x000fc4000000000c */
[----:B------:R-:W-:Y:S02]  /*4050*/  PRMT R21, R21, 0x7632, R21 ;  /* 0x0000763215157816 */ /* 0x000fe40000000015 */
[----:B0-----:R-:W-:Y:S02]  /*4060*/  PRMT R3, R7, 0x7632, R3 ;  /* 0x0000763207037816 */ /* 0x001fe40000000003 */
[----:B------:R-:W-:Y:S01]  /*4070*/  LEA.HI.X.SX32 R7, R35, R42, 0x1, P6 ;  /* 0x0000002a23077211 */ /* 0x000fe200030f0eff */
[----:B------:R-:W-:Y:S01]  /*4080*/  IMAD R35, R34, 0x2, R19 ;  /* 0x0000000222237824 */ /* 0x000fe200078e0213 */
[----:B------:R-:W-:Y:S01]  /*4090*/  LEA R2, P6, R19, R0, 0x1 ;  /* 0x0000000013027211 */ /* 0x000fe200078c08ff */
[----:B------:R0:W-:Y:S01]  /*40a0*/  @P3 STG.E.U16 [R4.64], R3 ;  /* 0x0000000304003986 */ /* 0x0001e2000c101506 */
[----:B------:R-:W-:Y:S02]  /*40b0*/  ISETP.LT.AND P3, PT, R50, c[0x0][0x17c], !P0 ;  /* 0x00005f0032007a0c */ /* 0x000fe40004761270 */
[----:B------:R-:W-:Y:S01]  /*40c0*/  PRMT R23, R23, 0x7632, R23 ;  /* 0x0000763217177816 */ /* 0x000fe20000000017 */
[----:B------:R1:W-:Y:S01]  /*40d0*/  @P1 STG.E.U16 [R6.64], R8 ;  /* 0x0000000806001986 */ /* 0x0003e2000c101506 */
[----:B------:R-:W-:-:S02]  /*40e0*/  ISETP.LT.AND P1, PT, R51, c[0x0][0x17c], !P0 ;  /* 0x00005f0033007a0c */ /* 0x000fc40004721270 */
[----:B------:R-:W-:Y:S02]  /*40f0*/  PRMT R25, R25, 0x7632, R25 ;  /* 0x0000763219197816 */ /* 0x000fe40000000019 */
[----:B------:R-:W-:Y:S02]  /*4100*/  PRMT R27, R27, 0x7632, R27 ;  /* 0x000076321b1b7816 */ /* 0x000fe4000000001b */
[----:B------:R-:W-:Y:S02]  /*4110*/  PRMT R29, R29, 0x7632, R29 ;  /* 0x000076321d1d7816 */ /* 0x000fe4000000001d */
[----:B0-----:R-:W-:Y:S02]  /*4120*/  LEA.HI.X.SX32 R3, R19, R42, 0x1, P6 ;  /* 0x0000002a13037211 */ /* 0x001fe400030f0eff */
[----:B------:R-:W-:Y:S01]  /*4130*/  PRMT R5, R17, 0x7632, R5 ;  /* 0x0000763211057816 */ /* 0x000fe20000000005 */
[----:B------:R-:W-:Y:S01]  /*4140*/  IMAD R17, R34, 0x2, R35 ;  /* 0x0000000222117824 */ /* 0x000fe200078e0223 */
[----:B------:R-:W-:-:S02]  /*4150*/  LEA R14, P6, R35, R0, 0x1 ;  /* 0x00000000230e7211 */ /* 0x000fc400078c08ff */
[----:B------:R-:W-:Y:S01]  /*4160*/  PRMT R31, R31, 0x7632, R31 ;  /* 0x000076321f1f7816 */ /* 0x000fe2000000001f */
[----:B-1----:R-:W-:Y:S01]  /*4170*/  IMAD R7, R34, 0x2, R17 ;  /* 0x0000000222077824 */ /* 0x002fe200078e0211 */
[----:B------:R-:W-:Y:S01]  /*4180*/  LEA.HI.X.SX32 R15, R35, R42, 0x1, P6 ;  /* 0x0000002a230f7211 */ /* 0x000fe200030f0eff */
[----:B------:R0:W-:Y:S01]  /*4190*/  @P2 STG.E.U16 [R2.64], R5 ;  /* 0x0000000502002986 */ /* 0x0001e2000c101506 */
[----:B------:R-:W-:Y:S02]  /*41a0*/  LEA R4, P6, R17, R0, 0x1 ;  /* 0x0000000011047211 */ /* 0x000fe400078c08ff */
[----:B------:R-:W-:Y:S01]  /*41b0*/  ISETP.LT.AND P2, PT, R52, c[0x0][0x17c], !P0 ;  /* 0x00005f0034007a0c */ /* 0x000fe20004741270 */
[----:B------:R1:W-:Y:S01]  /*41c0*/  @P5 STG.E.U16 [R14.64], R10 ;  /* 0x0000000a0e005986 */ /* 0x0003e2000c101506 */
[----:B------:R-:W-:Y:S02]  /*41d0*/  ISETP.LT.AND P5, PT, R53, c[0x0][0x17c], !P0 ;  /* 0x00005f0035007a0c */ /* 0x000fe400047a1270 */
[----:B0-----:R-:W-:Y:S01]  /*41e0*/  PRMT R3, R9, 0x7632, R3 ;  /* 0x0000763209037816 */ /* 0x001fe20000000003 */
[----:B------:R-:W-:Y:S01]  /*41f0*/  IMAD R9, R34, 0x2, R7 ;  /* 0x0000000222097824 */ /* 0x000fe200078e0207 */
[----:B------:R-:W-:-:S02]  /*4200*/  LEA.HI.X.SX32 R5, R17, R42, 0x1, P6 ;  /* 0x0000002a11057211 */ /* 0x000fc400030f0eff */
[C---:B------:R-:W-:Y:S01]  /*4210*/  LEA R6, P6, R7.reuse, R0, 0x1 ;  /* 0x0000000007067211 */ /* 0x040fe200078c08ff */
[C---:B------:R-:W-:Y:S02]  /*4220*/  IMAD R13, R34.reuse, 0x2, R9 ;  /* 0x00000002220d7824 */ /* 0x040fe400078e0209 */
[----:B------:R0:W-:Y:S01]  /*4230*/  @P4 STG.E.U16 [R4.64], R3 ;  /* 0x0000000304004986 */ /* 0x0001e2000c101506 */
[----:B------:R-:W-:Y:S01]  /*4240*/  LEA.HI.X.SX32 R7, R7, R42, 0x1, P6 ;  /* 0x0000002a07077211 */ /* 0x000fe200030f0eff */
[----:B-1----:R-:W-:Y:S01]  /*4250*/  IMAD R15, R34, 0x2, R13 ;  /* 0x00000002220f7824 */ /* 0x002fe200078e020d */
[----:B------:R-:W-:Y:S02]  /*4260*/  LEA R2, P6, R9, R0, 0x1 ;  /* 0x0000000009027211 */ /* 0x000fe400078c08ff */
[----:B------:R-:W-:Y:S01]  /*4270*/  ISETP.LT.AND P4, PT, R54, c[0x0][0x17c], !P0 ;  /* 0x00005f0036007a0c */ /* 0x000fe20004781270 */
[----:B------:R1:W-:Y:S01]  /*4280*/  @P3 STG.E.U16 [R6.64], R12 ;  /* 0x0000000c06003986 */ /* 0x0003e2000c101506 */
[----:B------:R-:W-:-:S02]  /*4290*/  ISETP.LT.AND P3, PT, R55, c[0x0][0x17c], !P0 ;  /* 0x00005f0037007a0c */ /* 0x000fc40004761270 */
[----:B0-----:R-:W-:Y:S02]  /*42a0*/  LEA.HI.X.SX32 R3, R9, R42, 0x1, P6 ;  /* 0x0000002a09037211 */ /* 0x001fe400030f0eff */
[----:B------:R-:W-:Y:S02]  /*42b0*/  LEA R8, P6, R13, R0, 0x1 ;  /* 0x000000000d087211 */ /* 0x000fe400078c08ff */
[----:B------:R-:W-:Y:S01]  /*42c0*/  PRMT R5, R11, 0x7632, R5 ;  /* 0x000076320b057816 */ /* 0x000fe20000000005 */
[----:B------:R-:W-:Y:S01]  /*42d0*/  IMAD R11, R34, 0x2, R15 ;  /* 0x00000002220b7824 */ /* 0x000fe200078e020f */
[----:B------:R-:W-:-:S03]  /*42e0*/  LEA.HI.X.SX32 R9, R13, R42, 0x1, P6 ;  /* 0x0000002a0d097211 */ /* 0x000fc600030f0eff */
[C---:B------:R-:W-:Y:S01]  /*42f0*/  IMAD R13, R34.reuse, 0x2, R11 ;  /* 0x00000002220d7824 */ /* 0x040fe200078e020b */
[----:B------:R0:W-:Y:S01]  /*4300*/  @P1 STG.E.U16 [R2.64], R5 ;  /* 0x0000000502001986 */ /* 0x0001e2000c101506 */
[-C--:B------:R-:W-:Y:S02]  /*4310*/  LEA R4, P1, R15, R0.reuse, 0x1 ;  /* 0x000000000f047211 */ /* 0x080fe400078208ff */
[----:B------:R-:W-:Y:S01]  /*4320*/  IMAD R17, R34, 0x2, R13 ;  /* 0x0000000222117824 */ /* 0x000fe200078e020d */
[----:B------:R2:W-:Y:S01]  /*4330*/  @P2 STG.E.U16 [R8.64], R21 ;  /* 0x0000001508002986 */ /* 0x0005e2000c101506 */
[-C--:B-1----:R-:W-:Y:S02]  /*4340*/  LEA R6, P2, R11, R0.reuse, 0x1 ;  /* 0x000000000b067211 */ /* 0x082fe400078408ff */
[----:B------:R-:W-:Y:S02]  /*4350*/  LEA R10, P6, R13, R0, 0x1 ;  /* 0x000000000d0a7211 */ /* 0x000fe400078c08ff */
[----:B------:R-:W-:-:S02]  /*4360*/  LEA.HI.X.SX32 R7, R11, R42, 0x1, P2 ;  /* 0x0000002a0b077211 */ /* 0x000fc400010f0eff */
[----:B------:R-:W-:Y:S02]  /*4370*/  ISETP.LT.AND P2, PT, R56, c[0x0][0x17c], !P0 ;  /* 0x00005f0038007a0c */ /* 0x000fe40004741270 */
[-C--:B0-----:R-:W-:Y:S01]  /*4380*/  LEA.HI.X.SX32 R5, R15, R42.reuse, 0x1, P1 ;  /* 0x0000002a0f057211 */ /* 0x081fe200008f0eff */
[C---:B------:R-:W-:Y:S01]  /*4390*/  IMAD R15, R34.reuse, 0x2, R17 ;  /* 0x00000002220f7824 */ /* 0x040fe200078e0211 */
[----:B------:R-:W-:Y:S02]  /*43a0*/  LEA.HI.X.SX32 R11, R13, R42, 0x1, P6 ;  /* 0x0000002a0d0b7211 */ /* 0x000fe400030f0eff */
[-C--:B------:R-:W-:Y:S01]  /*43b0*/  LEA R2, P6, R17, R0.reuse, 0x1 ;  /* 0x0000000011027211 */ /* 0x080fe200078c08ff */
[----:B------:R-:W-:Y:S01]  /*43c0*/  IMAD R13, R34, 0x2, R15 ;  /* 0x00000002220d7824 */ /* 0x000fe200078e020f */
[----:B--2---:R-:W-:Y:S01]  /*43d0*/  LEA R8, P1, R15, R0, 0x1 ;  /* 0x000000000f087211 */ /* 0x004fe200078208ff */
[----:B------:R0:W-:Y:S01]  /*43e0*/  @P5 STG.E.U16 [R4.64], R23 ;  /* 0x0000001704005986 */ /* 0x0001e2000c101506 */
[----:B------:R-:W-:-:S02]  /*43f0*/  LEA.HI.X.SX32 R3, R17, R42, 0x1, P6 ;  /* 0x0000002a11037211 */ /* 0x000fc400030f0eff */
[----:B------:R-:W-:Y:S01]  /*4400*/  LEA.HI.X.SX32 R9, R15, R42, 0x1, P1 ;  /* 0x0000002a0f097211 */ /* 0x000fe200008f0eff */
[----:B------:R0:W-:Y:S01]  /*4410*/  @P4 STG.E.U16 [R6.64], R25 ;  /* 0x0000001906004986 */ /* 0x0001e2000c101506 */
[----:B------:R-:W-:Y:S02]  /*4420*/  ISETP.LT.AND P1, PT, R85, c[0x0][0x17c], !P0 ;  /* 0x00005f0055007a0c */ /* 0x000fe40004721270 */
[----:B------:R-:W-:Y:S01]  /*4430*/  ISETP.LT.AND P0, PT, R118, c[0x0][0x17c], !P0 ;  /* 0x00005f0076007a0c */ /* 0x000fe20004701270 */
[----:B------:R0:W-:Y:S01]  /*4440*/  @P3 STG.E.U16 [R10.64], R27 ;  /* 0x0000001b0a003986 */ /* 0x0001e2000c101506 */
[----:B------:R-:W-:-:S03]  /*4450*/  LEA R12, P6, R13, R0, 0x1 ;  /* 0x000000000d0c7211 */ /* 0x000fc600078c08ff */
[----:B------:R0:W-:Y:S01]  /*4460*/  @P2 STG.E.U16 [R2.64], R29 ;  /* 0x0000001d02002986 */ /* 0x0001e2000c101506 */
[----:B------:R-:W-:-:S05]  /*4470*/  LEA.HI.X.SX32 R13, R13, R42, 0x1, P6 ;  /* 0x0000002a0d0d7211 */ /* 0x000fca00030f0eff */
[----:B------:R0:W-:Y:S02]  /*4480*/  @P1 STG.E.U16 [R8.64], R31 ;  /* 0x0000001f08001986 */ /* 0x0001e4000c101506 */
[----:B------:R-:W-:Y:S05]  /*4490*/  @!P0 EXIT ;  /* 0x000000000000894d */ /* 0x000fea0003800000 */
[----:B0-----:R-:W-:-:S05]  /*44a0*/  PRMT R6, R33, 0x7632, R6 ;  /* 0x0000763221067816 */ /* 0x001fca0000000006 */
[----:B------:R-:W-:Y:S01]  /*44b0*/  STG.E.U16 [R12.64], R6 ;  /* 0x000000060c007986 */ /* 0x000fe2000c101506 */
[----:B------:R-:W-:Y:S05]  /*44c0*/  EXIT ;  /* 0x000000000000794d */ /* 0x000fea0003800000 */
.L_x_3:
[----:B------:R-:W-:-:S00]  /*44d0*/  BRA `(.L_x_3) ;  /* 0xfffffff000007947 */ /* 0x000fc0000383ffff */
[----:B------:R-:W-:-:S00]  /*44e0*/  NOP ;  /* 0x0000000000007918 */ /* 0x000fc00000000000 */
        /* <DEDUP_REMOVED lines=9> */
.L_x_4:


//--------------------- .nv.shared.matmul_kernel  --------------------------
	.section	.nv.shared.matmul_kernel,"aw",@nobits
	.sectionflags	@""
	.align	16
